	.target	sm_100a

	.elftype	@"ET_EXEC"


//--------------------- .note.nv.tkinfo           --------------------------
	.section	.note.nv.tkinfo,"",@"SHT_NOTE"
	.sectionflags	@"SHF_NOTE_NV_TKINFO"
	.tkinfo
        /*0018*/ 	.word	0x00000002
        /*0030*/ 	.string	""
        /*0030*/ 	.string	"ptxas"
        /*0030*/ 	.string	"Cuda compilation tools, release 13.0, V13.0.88"
        /*0030*/ 	.string	"Build cuda_13.0.r13.0/compiler.36424714_0"
        /*0030*/ 	.string	"-arch sm_100a -m 64 "



//--------------------- .note.nv.cuinfo           --------------------------
	.section	.note.nv.cuinfo,"",@"SHT_NOTE"
	.sectionflags	@"SHF_NOTE_NV_CUINFO"
        /*0018*/ 	.short	0x0002
        /*001a*/ 	.short	0x0064
        /*001c*/ 	.short	0x0082
	.zero		2


//--------------------- .nv.info                  --------------------------
	.section	.nv.info,"",@"SHT_CUDA_INFO"
	.align	4


	//----- nvinfo : EIATTR_REGCOUNT
	.align		4
        /*0000*/ 	.byte	0x04, 0x2f
        /*0002*/ 	.short	(.L_20 - .L_19)
	.align		4
.L_19:
        /*0004*/ 	.word	index@(_ZN7cutlass13device_kernelINS_4gemm6kernel13GemmUniversalIN4cute5tupleIJiiiiEEENS1_10collective13CollectiveMmaINS1_35MainloopSm100TmaUmmaWarpSpecializedILi3ELi2ELi4ENS5_IJNS4_1CILi1EEENSA_ILi2EEESB_EEEEENS5_IJNSA_ILi64EEENSA_ILi256EEENSA_ILi128EEEEEENS_12float_e4m3_tENS5_IJlSB_lEEESJ_SK_NS4_8TiledMMAINS4_8MMA_AtomIJNS4_10MMA_TraitsINS4_19SM100_MMA_F8F6F4_SSEJSJ_SJ_fSF_SG_NS4_17integral_constantINS4_4UMMA5MajorELSR_0EEESS_NSP_INSQ_7ScaleInELST_0EEESU_EEEEEENS4_6LayoutINS5_IJSB_SB_SB_EEENS5_IJNSA_ILi0EEESZ_SZ_EEEEENS5_IJNS4_10UnderscoreES12_S12_EEEEENS4_23SM90_TMA_LOAD_MULTICASTENS4_14ComposedLayoutINS4_7SwizzleILi3ELi4ELi3EEENS4_18smem_ptr_flag_bitsILi8EEENSX_INS5_IJNSA_ILi8EEESH_EEENS5_IJSH_SB_EEEEEEEvNS4_8identityENS4_13SM90_TMA_LOADES1F_vS1G_EENS_8epilogue10collective18CollectiveEpilogueINS1J_23Sm100TmaWarpSpecializedILi4ELi2ELi32ELb0ELb0EEEJSI_NS5_IJNSX_ISF_SB_EES1O_EEESJ_SK_SJ_SK_NS1J_6fusion15FusionCallbacksIS1N_NS1Q_17LinearCombinationISJ_fSJ_fLNS_15FloatRoundStyleE2EEESI_S1P_JEEENS4_5SM1004TMEM4LOAD26SM100_TMEM_LOAD_16dp32b32xES1H_NS16_INS17_ILi2ELi4ELi3EEES1A_NSX_INS5_IJS1B_SF_EEENS5_IJSF_SB_EEEEEEENS4_39AutoVectorizingCopyWithAssumedAlignmentILi128EEENS4_14SM90_TMA_STOREES24_S26_S26_EEEvvEEEEvNT_6ParamsE)
        /*0008*/ 	.word	0x00000075


	//----- nvinfo : EIATTR_FRAME_SIZE
	.align		4
.L_20:
        /*000c*/ 	.byte	0x04, 0x11
        /*000e*/ 	.short	(.L_22 - .L_21)
	.align		4
.L_21:
        /*0010*/ 	.word	index@($__internal_2_$__cuda_sm10x_tcgen05_guardrail_trap_unallocated_columns_being_dealloced)
        /*0014*/ 	.word	0x00000000


	//----- nvinfo : EIATTR_FRAME_SIZE
	.align		4
.L_22:
        /*0018*/ 	.byte	0x04, 0x11
        /*001a*/ 	.short	(.L_24 - .L_23)
	.align		4
.L_23:
        /*001c*/ 	.word	index@($__internal_1_$__cuda_sm10x_tcgen05_guardrail_trap_phase_invalid_during_alloc)
        /*0020*/ 	.word	0x00000000


	//----- nvinfo : EIATTR_FRAME_SIZE
	.align		4
.L_24:
        /*0024*/ 	.byte	0x04, 0x11
        /*0026*/ 	.short	(.L_26 - .L_25)
	.align		4
.L_25:
        /*0028*/ 	.word	index@($__internal_0_$__cuda_sm10x_tcgen05_guardrail_trap_col_being_dealloced_not_returned_by_alloc)
        /*002c*/ 	.word	0x00000000


	//----- nvinfo : EIATTR_FRAME_SIZE
	.align		4
.L_26:
        /*0030*/ 	.byte	0x04, 0x11
        /*0032*/ 	.short	(.L_28 - .L_27)
	.align		4
.L_27:
        /*0034*/ 	.word	index@(_ZN7cutlass13device_kernelINS_4gemm6kernel13GemmUniversalIN4cute5tupleIJiiiiEEENS1_10collective13CollectiveMmaINS1_35MainloopSm100TmaUmmaWarpSpecializedILi3ELi2ELi4ENS5_IJNS4_1CILi1EEENSA_ILi2EEESB_EEEEENS5_IJNSA_ILi64EEENSA_ILi256EEENSA_ILi128EEEEEENS_12float_e4m3_tENS5_IJlSB_lEEESJ_SK_NS4_8TiledMMAINS4_8MMA_AtomIJNS4_10MMA_TraitsINS4_19SM100_MMA_F8F6F4_SSEJSJ_SJ_fSF_SG_NS4_17integral_constantINS4_4UMMA5MajorELSR_0EEESS_NSP_INSQ_7ScaleInELST_0EEESU_EEEEEENS4_6LayoutINS5_IJSB_SB_SB_EEENS5_IJNSA_ILi0EEESZ_SZ_EEEEENS5_IJNS4_10UnderscoreES12_S12_EEEEENS4_23SM90_TMA_LOAD_MULTICASTENS4_14ComposedLayoutINS4_7SwizzleILi3ELi4ELi3EEENS4_18smem_ptr_flag_bitsILi8EEENSX_INS5_IJNSA_ILi8EEESH_EEENS5_IJSH_SB_EEEEEEEvNS4_8identityENS4_13SM90_TMA_LOADES1F_vS1G_EENS_8epilogue10collective18CollectiveEpilogueINS1J_23Sm100TmaWarpSpecializedILi4ELi2ELi32ELb0ELb0EEEJSI_NS5_IJNSX_ISF_SB_EES1O_EEESJ_SK_SJ_SK_NS1J_6fusion15FusionCallbacksIS1N_NS1Q_17LinearCombinationISJ_fSJ_fLNS_15FloatRoundStyleE2EEESI_S1P_JEEENS4_5SM1004TMEM4LOAD26SM100_TMEM_LOAD_16dp32b32xES1H_NS16_INS17_ILi2ELi4ELi3EEES1A_NSX_INS5_IJS1B_SF_EEENS5_IJSF_SB_EEEEEEENS4_39AutoVectorizingCopyWithAssumedAlignmentILi128EEENS4_14SM90_TMA_STOREES24_S26_S26_EEEvvEEEEvNT_6ParamsE)
        /*0038*/ 	.word	0x00000000


	//----- nvinfo : EIATTR_MIN_STACK_SIZE
	.align		4
.L_28:
        /*003c*/ 	.byte	0x04, 0x12
        /*003e*/ 	.short	(.L_30 - .L_29)
	.align		4
.L_29:
        /*0040*/ 	.word	index@(_ZN7cutlass13device_kernelINS_4gemm6kernel13GemmUniversalIN4cute5tupleIJiiiiEEENS1_10collective13CollectiveMmaINS1_35MainloopSm100TmaUmmaWarpSpecializedILi3ELi2ELi4ENS5_IJNS4_1CILi1EEENSA_ILi2EEESB_EEEEENS5_IJNSA_ILi64EEENSA_ILi256EEENSA_ILi128EEEEEENS_12float_e4m3_tENS5_IJlSB_lEEESJ_SK_NS4_8TiledMMAINS4_8MMA_AtomIJNS4_10MMA_TraitsINS4_19SM100_MMA_F8F6F4_SSEJSJ_SJ_fSF_SG_NS4_17integral_constantINS4_4UMMA5MajorELSR_0EEESS_NSP_INSQ_7ScaleInELST_0EEESU_EEEEEENS4_6LayoutINS5_IJSB_SB_SB_EEENS5_IJNSA_ILi0EEESZ_SZ_EEEEENS5_IJNS4_10UnderscoreES12_S12_EEEEENS4_23SM90_TMA_LOAD_MULTICASTENS4_14ComposedLayoutINS4_7SwizzleILi3ELi4ELi3EEENS4_18smem_ptr_flag_bitsILi8EEENSX_INS5_IJNSA_ILi8EEESH_EEENS5_IJSH_SB_EEEEEEEvNS4_8identityENS4_13SM90_TMA_LOADES1F_vS1G_EENS_8epilogue10collective18CollectiveEpilogueINS1J_23Sm100TmaWarpSpecializedILi4ELi2ELi32ELb0ELb0EEEJSI_NS5_IJNSX_ISF_SB_EES1O_EEESJ_SK_SJ_SK_NS1J_6fusion15FusionCallbacksIS1N_NS1Q_17LinearCombinationISJ_fSJ_fLNS_15FloatRoundStyleE2EEESI_S1P_JEEENS4_5SM1004TMEM4LOAD26SM100_TMEM_LOAD_16dp32b32xES1H_NS16_INS17_ILi2ELi4ELi3EEES1A_NSX_INS5_IJS1B_SF_EEENS5_IJSF_SB_EEEEEEENS4_39AutoVectorizingCopyWithAssumedAlignmentILi128EEENS4_14SM90_TMA_STOREES24_S26_S26_EEEvvEEEEvNT_6ParamsE)
        /*0044*/ 	.word	0x00000000
.L_30:


//--------------------- .nv.compat                --------------------------
	.section	.nv.compat,"",@"SHT_CUDA_COMPAT_INFO"
	.align	4
        /*0000*/ 	.byte	0x02, 0x09, 0x01, 0x00, 0x02, 0x02, 0x02, 0x00, 0x02, 0x05, 0x05, 0x00, 0x03, 0x07, 0x01, 0x01
        /*0010*/ 	.byte	0x02, 0x03, 0x01, 0x00, 0x02, 0x06, 0x01, 0x00, 0x04, 0x0b, 0x08, 0x00, 0x09, 0x00, 0x00, 0x00
        /*0020*/ 	.byte	0x00, 0x00, 0x00, 0x00


//--------------------- .nv.info._ZN7cutlass13device_kernelINS_4gemm6kernel13GemmUniversalIN4cute5tupleIJiiiiEEENS1_10collective13CollectiveMmaINS1_35MainloopSm100TmaUmmaWarpSpecializedILi3ELi2ELi4ENS5_IJNS4_1CILi1EEENSA_ILi2EEESB_EEEEENS5_IJNSA_ILi64EEENSA_ILi256EEENSA_ILi128EEEEEENS_12float_e4m3_tENS5_IJlSB_lEEESJ_SK_NS4_8TiledMMAINS4_8MMA_AtomIJNS4_10MMA_TraitsINS4_19SM100_MMA_F8F6F4_SSEJSJ_SJ_fSF_SG_NS4_17integral_constantINS4_4UMMA5MajorELSR_0EEESS_NSP_INSQ_7ScaleInELST_0EEESU_EEEEEENS4_6LayoutINS5_IJSB_SB_SB_EEENS5_IJNSA_ILi0EEESZ_SZ_EEEEENS5_IJNS4_10UnderscoreES12_S12_EEEEENS4_23SM90_TMA_LOAD_MULTICASTENS4_14ComposedLayoutINS4_7SwizzleILi3ELi4ELi3EEENS4_18smem_ptr_flag_bitsILi8EEENSX_INS5_IJNSA_ILi8EEESH_EEENS5_IJSH_SB_EEEEEEEvNS4_8identityENS4_13SM90_TMA_LOADES1F_vS1G_EENS_8epilogue10collective18CollectiveEpilogueINS1J_23Sm100TmaWarpSpecializedILi4ELi2ELi32ELb0ELb0EEEJSI_NS5_IJNSX_ISF_SB_EES1O_EEESJ_SK_SJ_SK_NS1J_6fusion15FusionCallbacksIS1N_NS1Q_17LinearCombinationISJ_fSJ_fLNS_15FloatRoundStyleE2EEESI_S1P_JEEENS4_5SM1004TMEM4LOAD26SM100_TMEM_LOAD_16dp32b32xES1H_NS16_INS17_ILi2ELi4ELi3EEES1A_NSX_INS5_IJS1B_SF_EEENS5_IJSF_SB_EEEEEEENS4_39AutoVectorizingCopyWithAssumedAlignmentILi128EEENS4_14SM90_TMA_STOREES24_S26_S26_EEEvvEEEEvNT_6ParamsE --------------------------
	.section	.nv.info._ZN7cutlass13device_kernelINS_4gemm6kernel13GemmUniversalIN4cute5tupleIJiiiiEEENS1_10collective13CollectiveMmaINS1_35MainloopSm100TmaUmmaWarpSpecializedILi3ELi2ELi4ENS5_IJNS4_1CILi1EEENSA_ILi2EEESB_EEEEENS5_IJNSA_ILi64EEENSA_ILi256EEENSA_ILi128EEEEEENS_12float_e4m3_tENS5_IJlSB_lEEESJ_SK_NS4_8TiledMMAINS4_8MMA_AtomIJNS4_10MMA_TraitsINS4_19SM100_MMA_F8F6F4_SSEJSJ_SJ_fSF_SG_NS4_17integral_constantINS4_4UMMA5MajorELSR_0EEESS_NSP_INSQ_7ScaleInELST_0EEESU_EEEEEENS4_6LayoutINS5_IJSB_SB_SB_EEENS5_IJNSA_ILi0EEESZ_SZ_EEEEENS5_IJNS4_10UnderscoreES12_S12_EEEEENS4_23SM90_TMA_LOAD_MULTICASTENS4_14ComposedLayoutINS4_7SwizzleILi3ELi4ELi3EEENS4_18smem_ptr_flag_bitsILi8EEENSX_INS5_IJNSA_ILi8EEESH_EEENS5_IJSH_SB_EEEEEEEvNS4_8identityENS4_13SM90_TMA_LOADES1F_vS1G_EENS_8epilogue10collective18CollectiveEpilogueINS1J_23Sm100TmaWarpSpecializedILi4ELi2ELi32ELb0ELb0EEEJSI_NS5_IJNSX_ISF_SB_EES1O_EEESJ_SK_SJ_SK_NS1J_6fusion15FusionCallbacksIS1N_NS1Q_17LinearCombinationISJ_fSJ_fLNS_15FloatRoundStyleE2EEESI_S1P_JEEENS4_5SM1004TMEM4LOAD26SM100_TMEM_LOAD_16dp32b32xES1H_NS16_INS17_ILi2ELi4ELi3EEES1A_NSX_INS5_IJS1B_SF_EEENS5_IJSF_SB_EEEEEEENS4_39AutoVectorizingCopyWithAssumedAlignmentILi128EEENS4_14SM90_TMA_STOREES24_S26_S26_EEEvvEEEEvNT_6ParamsE,"",@"SHT_CUDA_INFO"
	.sectionflags	@""
	.align	4


	//----- nvinfo : EIATTR_CUDA_API_VERSION
	.align		4
        /*0000*/ 	.byte	0x04, 0x37
        /*0002*/ 	.short	(.L_32 - .L_31)
.L_31:
        /*0004*/ 	.word	0x00000082


	//----- nvinfo : EIATTR_KPARAM_INFO
	.align		4
.L_32:
        /*0008*/ 	.byte	0x04, 0x17
        /*000a*/ 	.short	(.L_34 - .L_33)
.L_33:
        /*000c*/ 	.word	0x00000000
        /*0010*/ 	.short	0x0000
        /*0012*/ 	.short	0x0000
        /*0014*/ 	.byte	0x00, 0xf0, 0x01, 0x20


	//----- nvinfo : EIATTR_AT_ENTRY_FRAGMENTS
	.align		4
.L_34:
        /*0018*/ 	.byte	0x04, 0x4f
        /*001a*/ 	.short	(.L_36 - .L_35)


	//   ....[0]....
.L_35:
        /*001c*/ 	.word	0x00000006


	//----- nvinfo : EIATTR_RESERVED_SMEM_USED
	.align		4
.L_36:
        /*0020*/ 	.byte	0x01, 0x41
	.zero		2


	//----- nvinfo : EIATTR_SPARSE_MMA_MASK
	.align		4
        /*0024*/ 	.byte	0x03, 0x50
        /*0026*/ 	.short	0x0000


	//----- nvinfo : EIATTR_TCGEN05_1CTA_USED
	.align		4
        /*0028*/ 	.byte	0x01, 0x51
	.zero		2


	//----- nvinfo : EIATTR_MAXREG_COUNT
	.align		4
        /*002c*/ 	.byte	0x03, 0x1b
        /*002e*/ 	.short	0x00ff


	//----- nvinfo : EIATTR_NUM_BARRIERS
	.align		4
        /*0030*/ 	.byte	0x02, 0x4c
        /*0032*/ 	.byte	0x07
	.zero		1


	//----- nvinfo : EIATTR_EXTERNS
	.align		4
        /*0034*/ 	.byte	0x04, 0x0f
        /*0036*/ 	.short	(.L_38 - .L_37)


	//   ....[0]....
	.align		4
.L_37:
        /*0038*/ 	.word	index@(__assertfail)


	//----- nvinfo : EIATTR_MERCURY_ISA_VERSION
	.align		4
.L_38:
        /*003c*/ 	.byte	0x03, 0x5f
        /*003e*/ 	.short	0x0101


	//----- nvinfo : EIATTR_INT_WARP_WIDE_INSTR_OFFSETS
	.align		4
        /*0040*/ 	.byte	0x04, 0x31
        /*0042*/ 	.short	(.L_40 - .L_39)


	//   ....[0]....
.L_39:
        /*0044*/ 	.word	0x00003c40


	//   ....[1]....
        /*0048*/ 	.word	0x00003c60


	//   ....[2]....
        /*004c*/ 	.word	0x00003c90


	//   ....[3]....
        /*0050*/ 	.word	0x00004810


	//   ....[4]....
        /*0054*/ 	.word	0x00004880


	//   ....[5]....
        /*0058*/ 	.word	0x00004950


	//   ....[6]....
        /*005c*/ 	.word	0x000049d0


	//   ....[7]....
        /*0060*/ 	.word	0x00004ac0


	//   ....[8]....
        /*0064*/ 	.word	0x00004b40


	//   ....[9]....
        /*0068*/ 	.word	0x00004c20


	//   ....[10]....
        /*006c*/ 	.word	0x00004cd0


	//----- nvinfo : EIATTR_COOP_GROUP_MASK_REGIDS
	.align		4
.L_40:
        /*0070*/ 	.byte	0x04, 0x29
        /*0072*/ 	.short	(.L_42 - .L_41)


	//   ....[0]....
.L_41:
        /*0074*/ 	.word	0xffffffff


	//   ....[1]....
        /*0078*/ 	.word	0xffffffff


	//   ....[2]....
        /*007c*/ 	.word	0xffffffff


	//   ....[3]....
        /*0080*/ 	.word	0xffffffff


	//   ....[4]....
        /*0084*/ 	.word	0xffffffff


	//   ....[5]....
        /*0088*/ 	.word	0xffffffff


	//   ....[6]....
        /*008c*/ 	.word	0xffffffff


	//   ....[7]....
        /*0090*/ 	.word	0xffffffff


	//   ....[8]....
        /*0094*/ 	.word	0xffffffff


	//   ....[9]....
        /*0098*/ 	.word	0xffffffff


	//   ....[10]....
        /*009c*/ 	.word	0xffffffff


	//   ....[11]....
        /*00a0*/ 	.word	0xffffffff


	//   ....[12]....
        /*00a4*/ 	.word	0xffffffff


	//   ....[13]....
        /*00a8*/ 	.word	0xffffffff


	//----- nvinfo : EIATTR_COOP_GROUP_INSTR_OFFSETS
	.align		4
.L_42:
        /*00ac*/ 	.byte	0x04, 0x28
        /*00ae*/ 	.short	(.L_44 - .L_43)


	//   ....[0]....
.L_43:
        /*00b0*/ 	.word	0x00000080


	//   ....[1]....
        /*00b4*/ 	.word	0x000004f0


	//   ....[2]....
        /*00b8*/ 	.word	0x00000680


	//   ....[3]....
        /*00bc*/ 	.word	0x00000820


	//   ....[4]....
        /*00c0*/ 	.word	0x00000920


	//   ....[5]....
        /*00c4*/ 	.word	0x00000a90


	//   ....[6]....
        /*00c8*/ 	.word	0x00000c30


	//   ....[7]....
        /*00cc*/ 	.word	0x00000de0


	//   ....[8]....
        /*00d0*/ 	.word	0x00001fe0


	//   ....[9]....
        /*00d4*/ 	.word	0x00002e30


	//   ....[10]....
        /*00d8*/ 	.word	0x00003040


	//   ....[11]....
        /*00dc*/ 	.word	0x00003070


	//   ....[12]....
        /*00e0*/ 	.word	0x00003b20


	//   ....[13]....
        /*00e4*/ 	.word	0x00003d50


	//----- nvinfo : EIATTR_VRC_CTA_INIT_COUNT
	.align		4
.L_44:
        /*00e8*/ 	.byte	0x02, 0x4a
        /*00ea*/ 	.byte	0x80
	.zero		1


	//----- nvinfo : EIATTR_SYSCALL_OFFSETS
	.align		4
        /*00ec*/ 	.byte	0x04, 0x46
        /*00ee*/ 	.short	(.L_46 - .L_45)


	//   ....[0]....
.L_45:
        /*00f0*/ 	.word	0x00005960


	//   ....[1]....
        /*00f4*/ 	.word	0x00005aa0


	//   ....[2]....
        /*00f8*/ 	.word	0x000062d0


	//   ....[3]....
        /*00fc*/ 	.word	0x00007060


	//   ....[4]....
        /*0100*/ 	.word	0x00007db0


	//   ....[5]....
        /*0104*/ 	.word	0x00008b30


	//----- nvinfo : EIATTR_MBARRIER_INSTR_OFFSETS
	.align		4
.L_46:
        /*0108*/ 	.byte	0x04, 0x39
        /*010a*/ 	.short	(.L_48 - .L_47)


	//   ....[0]....
.L_47:
        /*010c*/ 	.word	0x00000610
        /*0110*/ 	.word	0x000000ff
        /*0114*/ 	.word	0x00000000
        /*0118*/ 	.short	0x0100
        /*011a*/ 	.byte	0x04
	.zero		1


	//   ....[1]....
        /*011c*/ 	.word	0x00000620
        /*0120*/ 	.word	0x000000ff
        /*0124*/ 	.word	0x00000018
        /*0128*/ 	.short	0x0100
        /*012a*/ 	.byte	0x04
	.zero		1


	//   ....[2]....
        /*012c*/ 	.word	0x00000630
        /*0130*/ 	.word	0x000000ff
        /*0134*/ 	.word	0x00000008
        /*0138*/ 	.short	0x0100
        /*013a*/ 	.byte	0x04
	.zero		1


	//   ....[3]....
        /*013c*/ 	.word	0x00000640
        /*0140*/ 	.word	0x000000ff
        /*0144*/ 	.word	0x00000020
        /*0148*/ 	.short	0x0100
        /*014a*/ 	.byte	0x04
	.zero		1


	//   ....[4]....
        /*014c*/ 	.word	0x00000650
        /*0150*/ 	.word	0x000000ff
        /*0154*/ 	.word	0x00000010
        /*0158*/ 	.short	0x0100
        /*015a*/ 	.byte	0x04
	.zero		1


	//   ....[5]....
        /*015c*/ 	.word	0x00000660
        /*0160*/ 	.word	0x000000ff
        /*0164*/ 	.word	0x00000028
        /*0168*/ 	.short	0x0100
        /*016a*/ 	.byte	0x04
	.zero		1


	//   ....[6]....
        /*016c*/ 	.word	0x00000790
        /*0170*/ 	.word	0x000000ff
        /*0174*/ 	.word	0x00000030
        /*0178*/ 	.short	0x0100
        /*017a*/ 	.byte	0x04
	.zero		1


	//   ....[7]....
        /*017c*/ 	.word	0x000007a0
        /*0180*/ 	.word	0x000000ff
        /*0184*/ 	.word	0x00000050
        /*0188*/ 	.short	0x0100
        /*018a*/ 	.byte	0x04
	.zero		1


	//   ....[8]....
        /*018c*/ 	.word	0x000007b0
        /*0190*/ 	.word	0x000000ff
        /*0194*/ 	.word	0x00000038
        /*0198*/ 	.short	0x0100
        /*019a*/ 	.byte	0x04
	.zero		1


	//   ....[9]....
        /*019c*/ 	.word	0x000007c0
        /*01a0*/ 	.word	0x000000ff
        /*01a4*/ 	.word	0x00000058
        /*01a8*/ 	.short	0x0100
        /*01aa*/ 	.byte	0x04
	.zero		1


	//   ....[10]....
        /*01ac*/ 	.word	0x000007d0
        /*01b0*/ 	.word	0x000000ff
        /*01b4*/ 	.word	0x00000040
        /*01b8*/ 	.short	0x0100
        /*01ba*/ 	.byte	0x04
	.zero		1


	//   ....[11]....
        /*01bc*/ 	.word	0x000007e0
        /*01c0*/ 	.word	0x000000ff
        /*01c4*/ 	.word	0x00000060
        /*01c8*/ 	.short	0x0100
        /*01ca*/ 	.byte	0x04
	.zero		1


	//   ....[12]....
        /*01cc*/ 	.word	0x000007f0
        /*01d0*/ 	.word	0x000000ff
        /*01d4*/ 	.word	0x00000048
        /*01d8*/ 	.short	0x0100
        /*01da*/ 	.byte	0x04
	.zero		1


	//   ....[13]....
        /*01dc*/ 	.word	0x00000800
        /*01e0*/ 	.word	0x000000ff
        /*01e4*/ 	.word	0x00000068
        /*01e8*/ 	.short	0x0100
        /*01ea*/ 	.byte	0x04
	.zero		1


	//   ....[14]....
        /*01ec*/ 	.word	0x000008f0
        /*01f0*/ 	.word	0x000000ff
        /*01f4*/ 	.word	0x00000070
        /*01f8*/ 	.short	0x0100
        /*01fa*/ 	.byte	0x06
	.zero		1


	//   ....[15]....
        /*01fc*/ 	.word	0x00000900
        /*0200*/ 	.word	0x000000ff
        /*0204*/ 	.word	0x00000078
        /*0208*/ 	.short	0x0100
        /*020a*/ 	.byte	0x06
	.zero		1


	//   ....[16]....
        /*020c*/ 	.word	0x00000a40
        /*0210*/ 	.word	0x000000ff
        /*0214*/ 	.word	0x00000080
        /*0218*/ 	.short	0x0100
        /*021a*/ 	.byte	0x06
	.zero		1


	//   ....[17]....
        /*021c*/ 	.word	0x00000a50
        /*0220*/ 	.word	0x000000ff
        /*0224*/ 	.word	0x00000090
        /*0228*/ 	.short	0x0100
        /*022a*/ 	.byte	0x06
	.zero		1


	//   ....[18]....
        /*022c*/ 	.word	0x00000a60
        /*0230*/ 	.word	0x000000ff
        /*0234*/ 	.word	0x00000088
        /*0238*/ 	.short	0x0100
        /*023a*/ 	.byte	0x06
	.zero		1


	//   ....[19]....
        /*023c*/ 	.word	0x00000a70
        /*0240*/ 	.word	0x000000ff
        /*0244*/ 	.word	0x00000098
        /*0248*/ 	.short	0x0100
        /*024a*/ 	.byte	0x06
	.zero		1


	//   ....[20]....
        /*024c*/ 	.word	0x00000ba0
        /*0250*/ 	.word	0x000000ff
        /*0254*/ 	.word	0x000000a0
        /*0258*/ 	.short	0x0100
        /*025a*/ 	.byte	0x04
	.zero		1


	//   ....[21]....
        /*025c*/ 	.word	0x00000bb0
        /*0260*/ 	.word	0x000000ff
        /*0264*/ 	.word	0x000000c0
        /*0268*/ 	.short	0x0100
        /*026a*/ 	.byte	0x04
	.zero		1


	//   ....[22]....
        /*026c*/ 	.word	0x00000bc0
        /*0270*/ 	.word	0x000000ff
        /*0274*/ 	.word	0x000000a8
        /*0278*/ 	.short	0x0100
        /*027a*/ 	.byte	0x04
	.zero		1


	//   ....[23]....
        /*027c*/ 	.word	0x00000bd0
        /*0280*/ 	.word	0x000000ff
        /*0284*/ 	.word	0x000000c8
        /*0288*/ 	.short	0x0100
        /*028a*/ 	.byte	0x04
	.zero		1


	//   ....[24]....
        /*028c*/ 	.word	0x00000be0
        /*0290*/ 	.word	0x000000ff
        /*0294*/ 	.word	0x000000b0
        /*0298*/ 	.short	0x0100
        /*029a*/ 	.byte	0x04
	.zero		1


	//   ....[25]....
        /*029c*/ 	.word	0x00000bf0
        /*02a0*/ 	.word	0x000000ff
        /*02a4*/ 	.word	0x000000d0
        /*02a8*/ 	.short	0x0100
        /*02aa*/ 	.byte	0x04
	.zero		1


	//   ....[26]....
        /*02ac*/ 	.word	0x00000c00
        /*02b0*/ 	.word	0x000000ff
        /*02b4*/ 	.word	0x000000b8
        /*02b8*/ 	.short	0x0100
        /*02ba*/ 	.byte	0x04
	.zero		1


	//   ....[27]....
        /*02bc*/ 	.word	0x00000c10
        /*02c0*/ 	.word	0x000000ff
        /*02c4*/ 	.word	0x000000d8
        /*02c8*/ 	.short	0x0100
        /*02ca*/ 	.byte	0x04
	.zero		1


	//   ....[28]....
        /*02cc*/ 	.word	0x00000d00
        /*02d0*/ 	.word	0x000000ff
        /*02d4*/ 	.word	0x000000e0
        /*02d8*/ 	.short	0x0100
        /*02da*/ 	.byte	0x04
	.zero		1


	//   ....[29]....
        /*02dc*/ 	.word	0x00000d10
        /*02e0*/ 	.word	0x000000ff
        /*02e4*/ 	.word	0x000000f0
        /*02e8*/ 	.short	0x0100
        /*02ea*/ 	.byte	0x04
	.zero		1


	//   ....[30]....
        /*02ec*/ 	.word	0x00000d20
        /*02f0*/ 	.word	0x000000ff
        /*02f4*/ 	.word	0x000000e8
        /*02f8*/ 	.short	0x0100
        /*02fa*/ 	.byte	0x04
	.zero		1


	//   ....[31]....
        /*02fc*/ 	.word	0x00000d30
        /*0300*/ 	.word	0x000000ff
        /*0304*/ 	.word	0x000000f8
        /*0308*/ 	.short	0x0100
        /*030a*/ 	.byte	0x04
	.zero		1


	//   ....[32]....
        /*030c*/ 	.word	0x00001890
        /*0310*/ 	.word	0x00000000
        /*0314*/ 	.word	0x000000f0
        /*0318*/ 	.short	0x010a
        /*031a*/ 	.byte	0xff
	.zero		1


	//   ....[33]....
        /*031c*/ 	.word	0x000018b0
        /*0320*/ 	.word	0x00000000
        /*0324*/ 	.word	0x000000e0
        /*0328*/ 	.short	0x0101
        /*032a*/ 	.byte	0xff
	.zero		1


	//   ....[34]....
        /*032c*/ 	.word	0x00001970
        /*0330*/ 	.word	0x000000ff
        /*0334*/ 	.word	0x00000018
        /*0338*/ 	.short	0x010a
        /*033a*/ 	.byte	0x04
	.zero		1


	//   ....[35]....
        /*033c*/ 	.word	0x000019f0
        /*0340*/ 	.word	0x000000ff
        /*0344*/ 	.word	0x00000018
        /*0348*/ 	.short	0x010a
        /*034a*/ 	.byte	0x21
	.zero		1


	//   ....[36]....
        /*034c*/ 	.word	0x00001b80
        /*0350*/ 	.word	0x000000ff
        /*0354*/ 	.word	0x00000018
        /*0358*/ 	.short	0x010a
        /*035a*/ 	.byte	0x08
	.zero		1


	//   ....[37]....
        /*035c*/ 	.word	0x00001ca0
        /*0360*/ 	.word	0x000000ff
        /*0364*/ 	.word	0x00000078
        /*0368*/ 	.short	0x0101
        /*036a*/ 	.byte	0x07
	.zero		1


	//   ....[38]....
        /*036c*/ 	.word	0x00001cc0
        /*0370*/ 	.word	0x000000ff
        /*0374*/ 	.word	0x00000018
        /*0378*/ 	.short	0x010a
        /*037a*/ 	.byte	0x04
	.zero		1


	//   ....[39]....
        /*037c*/ 	.word	0x00001d40
        /*0380*/ 	.word	0x000000ff
        /*0384*/ 	.word	0x00000018
        /*0388*/ 	.short	0x010a
        /*038a*/ 	.byte	0x11
	.zero		1


	//   ....[40]....
        /*038c*/ 	.word	0x00001ed0
        /*0390*/ 	.word	0x000000ff
        /*0394*/ 	.word	0x00000018
        /*0398*/ 	.short	0x010a
        /*039a*/ 	.byte	0x06
	.zero		1


	//   ....[41]....
        /*039c*/ 	.word	0x00002010
        /*03a0*/ 	.word	0x00000003
        /*03a4*/ 	.word	0x00000080
        /*03a8*/ 	.short	0x010a
        /*03aa*/ 	.byte	0xff
	.zero		1


	//   ....[42]....
        /*03ac*/ 	.word	0x00002160
        /*03b0*/ 	.word	0x00000000
        /*03b4*/ 	.word	0x00000000
        /*03b8*/ 	.short	0x0101
        /*03ba*/ 	.byte	0xff
	.zero		1


	//   ....[43]....
        /*03bc*/ 	.word	0x00002710
        /*03c0*/ 	.word	0x000000ff
        /*03c4*/ 	.word	0x00000000
        /*03c8*/ 	.short	0x010a
        /*03ca*/ 	.byte	0x04
	.zero		1


	//   ....[44]....
        /*03cc*/ 	.word	0x000027a0
        /*03d0*/ 	.word	0x000000ff
        /*03d4*/ 	.word	0x00000000
        /*03d8*/ 	.short	0x010a
        /*03da*/ 	.byte	0x05
	.zero		1


	//   ....[45]....
        /*03dc*/ 	.word	0x00002840
        /*03e0*/ 	.word	0x00000000
        /*03e4*/ 	.word	0x00000000
        /*03e8*/ 	.short	0x010a
        /*03ea*/ 	.byte	0xff
	.zero		1


	//   ....[46]....
        /*03ec*/ 	.word	0x00002980
        /*03f0*/ 	.word	0x00000002
        /*03f4*/ 	.word	0x000000e0
        /*03f8*/ 	.short	0x010a
        /*03fa*/ 	.byte	0xff
	.zero		1


	//   ....[47]....
        /*03fc*/ 	.word	0x000029e0
        /*0400*/ 	.word	0x00000004
        /*0404*/ 	.word	0x00000000
        /*0408*/ 	.short	0x0101
        /*040a*/ 	.byte	0xff
	.zero		1


	//   ....[48]....
        /*040c*/ 	.word	0x00002a00
        /*0410*/ 	.word	0x000000ff
        /*0414*/ 	.word	0x00000090
        /*0418*/ 	.short	0x010a
        /*041a*/ 	.byte	0x04
	.zero		1


	//   ....[49]....
        /*041c*/ 	.word	0x00002b20
        /*0420*/ 	.word	0x00000002
        /*0424*/ 	.word	0x00000080
        /*0428*/ 	.short	0x010a
        /*042a*/ 	.byte	0xff
	.zero		1


	//   ....[50]....
        /*042c*/ 	.word	0x00002c30
        /*0430*/ 	.word	0x00000002
        /*0434*/ 	.word	0x00000000
        /*0438*/ 	.short	0x0101
        /*043a*/ 	.byte	0xff
	.zero		1


	//   ....[51]....
        /*043c*/ 	.word	0x00002cc0
        /*0440*/ 	.word	0x000000ff
        /*0444*/ 	.word	0x00000090
        /*0448*/ 	.short	0x0106
        /*044a*/ 	.byte	0x04
	.zero		1


	//   ....[52]....
        /*044c*/ 	.word	0x00002ce0
        /*0450*/ 	.word	0x000000ff
        /*0454*/ 	.word	0x00000090
        /*0458*/ 	.short	0x010a
        /*045a*/ 	.byte	0x04
	.zero		1


	//   ....[53]....
        /*045c*/ 	.word	0x00002d70
        /*0460*/ 	.word	0x000000ff
        /*0464*/ 	.word	0x00000090
        /*0468*/ 	.short	0x0106
        /*046a*/ 	.byte	0x07
	.zero		1


	//   ....[54]....
        /*046c*/ 	.word	0x00002db0
        /*0470*/ 	.word	0x00000000
        /*0474*/ 	.word	0x00000090
        /*0478*/ 	.short	0x010a
        /*047a*/ 	.byte	0xff
	.zero		1


	//   ....[55]....
        /*047c*/ 	.word	0x00003310
        /*0480*/ 	.word	0x00000000
        /*0484*/ 	.word	0x00000080
        /*0488*/ 	.short	0x010a
        /*048a*/ 	.byte	0xff
	.zero		1


	//   ....[56]....
        /*048c*/ 	.word	0x00003410
        /*0490*/ 	.word	0x00000003
        /*0494*/ 	.word	0x00000000
        /*0498*/ 	.short	0x0101
        /*049a*/ 	.byte	0xff
	.zero		1


	//   ....[57]....
        /*049c*/ 	.word	0x00003420
        /*04a0*/ 	.word	0x000000ff
        /*04a4*/ 	.word	0x00000000
        /*04a8*/ 	.short	0x010a
        /*04aa*/ 	.byte	0x04
	.zero		1


	//   ....[58]....
        /*04ac*/ 	.word	0x000034a0
        /*04b0*/ 	.word	0x000000ff
        /*04b4*/ 	.word	0x000000c0
        /*04b8*/ 	.short	0x010a
        /*04ba*/ 	.byte	0x1f
	.zero		1


	//   ....[59]....
        /*04bc*/ 	.word	0x00003580
        /*04c0*/ 	.word	0x000000ff
        /*04c4*/ 	.word	0x00000000
        /*04c8*/ 	.short	0x010a
        /*04ca*/ 	.byte	0x05
	.zero		1


	//   ....[60]....
        /*04cc*/ 	.word	0x000036c0
        /*04d0*/ 	.word	0x000000ff
        /*04d4*/ 	.word	0x00000000
        /*04d8*/ 	.short	0x010a
        /*04da*/ 	.byte	0x04
	.zero		1


	//   ....[61]....
        /*04dc*/ 	.word	0x00003950
        /*04e0*/ 	.word	0x000000ff
        /*04e4*/ 	.word	0x00000000
        /*04e8*/ 	.short	0x010a
        /*04ea*/ 	.byte	0x04
	.zero		1


	//   ....[62]....
        /*04ec*/ 	.word	0x000039e0
        /*04f0*/ 	.word	0x000000ff
        /*04f4*/ 	.word	0x00000000
        /*04f8*/ 	.short	0x010a
        /*04fa*/ 	.byte	0x05
	.zero		1


	//   ....[63]....
        /*04fc*/ 	.word	0x00003a70
        /*0500*/ 	.word	0x000000ff
        /*0504*/ 	.word	0x00000000
        /*0508*/ 	.short	0x010a
        /*050a*/ 	.byte	0x05
	.zero		1


	//   ....[64]....
        /*050c*/ 	.word	0x00003b00
        /*0510*/ 	.word	0x000000ff
        /*0514*/ 	.word	0x00000000
        /*0518*/ 	.short	0x010a
        /*051a*/ 	.byte	0x04
	.zero		1


	//   ....[65]....
        /*051c*/ 	.word	0x00004010
        /*0520*/ 	.word	0x0000000c
        /*0524*/ 	.word	0x00000080
        /*0528*/ 	.short	0x010a
        /*052a*/ 	.byte	0xff
	.zero		1


	//   ....[66]....
        /*052c*/ 	.word	0x00004180
        /*0530*/ 	.word	0x00000000
        /*0534*/ 	.word	0x00000000
        /*0538*/ 	.short	0x0101
        /*053a*/ 	.byte	0xff
	.zero		1


	//   ....[67]....
        /*053c*/ 	.word	0x00004610
        /*0540*/ 	.word	0x000000ff
        /*0544*/ 	.word	0x00000078
        /*0548*/ 	.short	0x010a
        /*054a*/ 	.byte	0x15
	.zero		1


	//   ....[68]....
        /*054c*/ 	.word	0x00004790
        /*0550*/ 	.word	0x000000ff
        /*0554*/ 	.word	0x00000050
        /*0558*/ 	.short	0x010a
        /*055a*/ 	.byte	0x15
	.zero		1


	//   ....[69]....
        /*055c*/ 	.word	0x00004900
        /*0560*/ 	.word	0x000000ff
        /*0564*/ 	.word	0x00000030
        /*0568*/ 	.short	0x010b
        /*056a*/ 	.byte	0x15
	.zero		1


	//   ....[70]....
        /*056c*/ 	.word	0x00004910
        /*0570*/ 	.word	0x000000ff
        /*0574*/ 	.word	0x00000000
        /*0578*/ 	.short	0x0101
        /*057a*/ 	.byte	0x28
	.zero		1


	//   ....[71]....
        /*057c*/ 	.word	0x00004920
        /*0580*/ 	.word	0x000000ff
        /*0584*/ 	.word	0x00000058
        /*0588*/ 	.short	0x010a
        /*058a*/ 	.byte	0x15
	.zero		1


	//   ....[72]....
        /*058c*/ 	.word	0x00004a70
        /*0590*/ 	.word	0x000000ff
        /*0594*/ 	.word	0x00000038
        /*0598*/ 	.short	0x010b
        /*059a*/ 	.byte	0x15
	.zero		1


	//   ....[73]....
        /*059c*/ 	.word	0x00004a80
        /*05a0*/ 	.word	0x000000ff
        /*05a4*/ 	.word	0x00000000
        /*05a8*/ 	.short	0x0101
        /*05aa*/ 	.byte	0x27
	.zero		1


	//   ....[74]....
        /*05ac*/ 	.word	0x00004a90
        /*05b0*/ 	.word	0x000000ff
        /*05b4*/ 	.word	0x00000060
        /*05b8*/ 	.short	0x010a
        /*05ba*/ 	.byte	0x15
	.zero		1


	//   ....[75]....
        /*05bc*/ 	.word	0x00004bd0
        /*05c0*/ 	.word	0x000000ff
        /*05c4*/ 	.word	0x00000040
        /*05c8*/ 	.short	0x010b
        /*05ca*/ 	.byte	0x15
	.zero		1


	//   ....[76]....
        /*05cc*/ 	.word	0x00004be0
        /*05d0*/ 	.word	0x000000ff
        /*05d4*/ 	.word	0x00000000
        /*05d8*/ 	.short	0x0101
        /*05da*/ 	.byte	0x26
	.zero		1


	//   ....[77]....
        /*05dc*/ 	.word	0x00004bf0
        /*05e0*/ 	.word	0x000000ff
        /*05e4*/ 	.word	0x00000068
        /*05e8*/ 	.short	0x010a
        /*05ea*/ 	.byte	0x15
	.zero		1


	//   ....[78]....
        /*05ec*/ 	.word	0x00004de0
        /*05f0*/ 	.word	0x000000ff
        /*05f4*/ 	.word	0x00000048
        /*05f8*/ 	.short	0x010b
        /*05fa*/ 	.byte	0x15
	.zero		1


	//   ....[79]....
        /*05fc*/ 	.word	0x00004df0
        /*0600*/ 	.word	0x000000ff
        /*0604*/ 	.word	0x00000000
        /*0608*/ 	.short	0x0101
        /*060a*/ 	.byte	0x25
	.zero		1


	//   ....[80]....
        /*060c*/ 	.word	0x00004e20
        /*0610*/ 	.word	0x000000ff
        /*0614*/ 	.word	0x00000050
        /*0618*/ 	.short	0x010a
        /*061a*/ 	.byte	0x15
	.zero		1


	//   ....[81]....
        /*061c*/ 	.word	0x00004e40
        /*0620*/ 	.word	0x000000ff
        /*0624*/ 	.word	0x00000058
        /*0628*/ 	.short	0x010a
        /*062a*/ 	.byte	0x15
	.zero		1


	//   ....[82]....
        /*062c*/ 	.word	0x00004e60
        /*0630*/ 	.word	0x000000ff
        /*0634*/ 	.word	0x00000060
        /*0638*/ 	.short	0x010a
        /*063a*/ 	.byte	0x15
	.zero		1


	//   ....[83]....
        /*063c*/ 	.word	0x00004ea0
        /*0640*/ 	.word	0x00000000
        /*0644*/ 	.word	0x00000068
        /*0648*/ 	.short	0x010a
        /*064a*/ 	.byte	0xff
	.zero		1


	//   ....[84]....
        /*064c*/ 	.word	0x000051f0
        /*0650*/ 	.word	0x00000003
        /*0654*/ 	.word	0x00000080
        /*0658*/ 	.short	0x010a
        /*065a*/ 	.byte	0xff
	.zero		1


	//   ....[85]....
        /*065c*/ 	.word	0x00005370
        /*0660*/ 	.word	0x00000000
        /*0664*/ 	.word	0x00000000
        /*0668*/ 	.short	0x0101
        /*066a*/ 	.byte	0xff
	.zero		1


	//   ....[86]....
        /*066c*/ 	.word	0x00005ec0
        /*0670*/ 	.word	0x00000002
        /*0674*/ 	.word	0x00000030
        /*0678*/ 	.short	0x010a
        /*067a*/ 	.byte	0xff
	.zero		1


	//   ....[87]....
        /*067c*/ 	.word	0x00005f30
        /*0680*/ 	.word	0x00000047
        /*0684*/ 	.word	0x000000a0
        /*0688*/ 	.short	0x010a
        /*068a*/ 	.byte	0xff
	.zero		1


	//   ....[88]....
        /*068c*/ 	.word	0x00006020
        /*0690*/ 	.word	0x00000002
        /*0694*/ 	.word	0x00000030
        /*0698*/ 	.short	0x010a
        /*069a*/ 	.byte	0xff
	.zero		1


	//   ....[89]....
        /*069c*/ 	.word	0x00006130
        /*06a0*/ 	.word	0x00000000
        /*06a4*/ 	.word	0x00000000
        /*06a8*/ 	.short	0x0101
        /*06aa*/ 	.byte	0xff
	.zero		1


	//   ....[90]....
        /*06ac*/ 	.word	0x000061b0
        /*06b0*/ 	.word	0x00000047
        /*06b4*/ 	.word	0x000000a0
        /*06b8*/ 	.short	0x010a
        /*06ba*/ 	.byte	0xff
	.zero		1


	//   ....[91]....
        /*06bc*/ 	.word	0x00006d00
        /*06c0*/ 	.word	0x00000070
        /*06c4*/ 	.word	0x00000030
        /*06c8*/ 	.short	0x010a
        /*06ca*/ 	.byte	0xff
	.zero		1


	//   ....[92]....
        /*06cc*/ 	.word	0x00006dd0
        /*06d0*/ 	.word	0x00000070
        /*06d4*/ 	.word	0x00000030
        /*06d8*/ 	.short	0x010a
        /*06da*/ 	.byte	0xff
	.zero		1


	//   ....[93]....
        /*06dc*/ 	.word	0x00006ee0
        /*06e0*/ 	.word	0x00000000
        /*06e4*/ 	.word	0x00000000
        /*06e8*/ 	.short	0x0101
        /*06ea*/ 	.byte	0xff
	.zero		1


	//   ....[94]....
        /*06ec*/ 	.word	0x00007a50
        /*06f0*/ 	.word	0x00000070
        /*06f4*/ 	.word	0x00000030
        /*06f8*/ 	.short	0x010a
        /*06fa*/ 	.byte	0xff
	.zero		1


	//   ....[95]....
        /*06fc*/ 	.word	0x00007b20
        /*0700*/ 	.word	0x00000070
        /*0704*/ 	.word	0x00000030
        /*0708*/ 	.short	0x010a
        /*070a*/ 	.byte	0xff
	.zero		1


	//   ....[96]....
        /*070c*/ 	.word	0x00007c30
        /*0710*/ 	.word	0x00000000
        /*0714*/ 	.word	0x00000000
        /*0718*/ 	.short	0x0101
        /*071a*/ 	.byte	0xff
	.zero		1


	//   ....[97]....
        /*071c*/ 	.word	0x000087d0
        /*0720*/ 	.word	0x00000066
        /*0724*/ 	.word	0x00000030
        /*0728*/ 	.short	0x010a
        /*072a*/ 	.byte	0xff
	.zero		1


	//   ....[98]....
        /*072c*/ 	.word	0x000088a0
        /*0730*/ 	.word	0x00000066
        /*0734*/ 	.word	0x00000030
        /*0738*/ 	.short	0x010a
        /*073a*/ 	.byte	0xff
	.zero		1


	//   ....[99]....
        /*073c*/ 	.word	0x000089b0
        /*0740*/ 	.word	0x00000000
        /*0744*/ 	.word	0x00000000
        /*0748*/ 	.short	0x0101
        /*074a*/ 	.byte	0xff
	.zero		1


	//   ....[100]....
        /*074c*/ 	.word	0x00008e40
        /*0750*/ 	.word	0x000000ff
        /*0754*/ 	.word	0x00000000
        /*0758*/ 	.short	0x0101
        /*075a*/ 	.byte	0x04
	.zero		1


	//   ....[101]....
        /*075c*/ 	.word	0x00009650
        /*0760*/ 	.word	0x00000000
        /*0764*/ 	.word	0x000000f0
        /*0768*/ 	.short	0x010a
        /*076a*/ 	.byte	0xff
	.zero		1


	//   ....[102]....
        /*076c*/ 	.word	0x000096b0
        /*0770*/ 	.word	0x00000000
        /*0774*/ 	.word	0x00000018
        /*0778*/ 	.short	0x010a
        /*077a*/ 	.byte	0xff
	.zero		1


	//   ....[103]....
        /*077c*/ 	.word	0x00009710
        /*0780*/ 	.word	0x00000000
        /*0784*/ 	.word	0x00000018
        /*0788*/ 	.short	0x010a
        /*078a*/ 	.byte	0xff
	.zero		1


	//   ....[104]....
        /*078c*/ 	.word	0x00009760
        /*0790*/ 	.word	0x00000003
        /*0794*/ 	.word	0x00000080
        /*0798*/ 	.short	0x010a
        /*079a*/ 	.byte	0xff
	.zero		1


	//   ....[105]....
        /*079c*/ 	.word	0x000097c0
        /*07a0*/ 	.word	0x00000000
        /*07a4*/ 	.word	0x00000000
        /*07a8*/ 	.short	0x010a
        /*07aa*/ 	.byte	0xff
	.zero		1


	//   ....[106]....
        /*07ac*/ 	.word	0x00009820
        /*07b0*/ 	.word	0x00000000
        /*07b4*/ 	.word	0x00000000
        /*07b8*/ 	.short	0x010a
        /*07ba*/ 	.byte	0xff
	.zero		1


	//   ....[107]....
        /*07bc*/ 	.word	0x00009870
        /*07c0*/ 	.word	0x00000002
        /*07c4*/ 	.word	0x000000e0
        /*07c8*/ 	.short	0x010a
        /*07ca*/ 	.byte	0xff
	.zero		1


	//   ....[108]....
        /*07cc*/ 	.word	0x000098d0
        /*07d0*/ 	.word	0x00000002
        /*07d4*/ 	.word	0x00000090
        /*07d8*/ 	.short	0x010a
        /*07da*/ 	.byte	0xff
	.zero		1


	//   ....[109]....
        /*07dc*/ 	.word	0x00009920
        /*07e0*/ 	.word	0x00000002
        /*07e4*/ 	.word	0x00000080
        /*07e8*/ 	.short	0x010a
        /*07ea*/ 	.byte	0xff
	.zero		1


	//   ....[110]....
        /*07ec*/ 	.word	0x00009980
        /*07f0*/ 	.word	0x00000000
        /*07f4*/ 	.word	0x00000090
        /*07f8*/ 	.short	0x010a
        /*07fa*/ 	.byte	0xff
	.zero		1


	//   ....[111]....
        /*07fc*/ 	.word	0x000099d0
        /*0800*/ 	.word	0x00000000
        /*0804*/ 	.word	0x00000080
        /*0808*/ 	.short	0x010a
        /*080a*/ 	.byte	0xff
	.zero		1


	//   ....[112]....
        /*080c*/ 	.word	0x00009a30
        /*0810*/ 	.word	0x00000003
        /*0814*/ 	.word	0x000000c0
        /*0818*/ 	.short	0x010a
        /*081a*/ 	.byte	0xff
	.zero		1


	//   ....[113]....
        /*081c*/ 	.word	0x00009a90
        /*0820*/ 	.word	0x00000000
        /*0824*/ 	.word	0x00000000
        /*0828*/ 	.short	0x010a
        /*082a*/ 	.byte	0xff
	.zero		1


	//   ....[114]....
        /*082c*/ 	.word	0x00009af0
        /*0830*/ 	.word	0x00000000
        /*0834*/ 	.word	0x00000000
        /*0838*/ 	.short	0x010a
        /*083a*/ 	.byte	0xff
	.zero		1


	//   ....[115]....
        /*083c*/ 	.word	0x00009b50
        /*0840*/ 	.word	0x00000000
        /*0844*/ 	.word	0x00000000
        /*0848*/ 	.short	0x010a
        /*084a*/ 	.byte	0xff
	.zero		1


	//   ....[116]....
        /*084c*/ 	.word	0x00009bb0
        /*0850*/ 	.word	0x00000000
        /*0854*/ 	.word	0x00000000
        /*0858*/ 	.short	0x010a
        /*085a*/ 	.byte	0xff
	.zero		1


	//   ....[117]....
        /*085c*/ 	.word	0x00009c10
        /*0860*/ 	.word	0x00000000
        /*0864*/ 	.word	0x00000000
        /*0868*/ 	.short	0x010a
        /*086a*/ 	.byte	0xff
	.zero		1


	//   ....[118]....
        /*086c*/ 	.word	0x00009c60
        /*0870*/ 	.word	0x0000000c
        /*0874*/ 	.word	0x00000080
        /*0878*/ 	.short	0x010a
        /*087a*/ 	.byte	0xff
	.zero		1


	//   ....[119]....
        /*087c*/ 	.word	0x00009cc0
        /*0880*/ 	.word	0x00000000
        /*0884*/ 	.word	0x00000078
        /*0888*/ 	.short	0x010a
        /*088a*/ 	.byte	0xff
	.zero		1


	//   ....[120]....
        /*088c*/ 	.word	0x00009d20
        /*0890*/ 	.word	0x00000000
        /*0894*/ 	.word	0x00000050
        /*0898*/ 	.short	0x010a
        /*089a*/ 	.byte	0xff
	.zero		1


	//   ....[121]....
        /*089c*/ 	.word	0x00009d80
        /*08a0*/ 	.word	0x00000000
        /*08a4*/ 	.word	0x00000058
        /*08a8*/ 	.short	0x010a
        /*08aa*/ 	.byte	0xff
	.zero		1


	//   ....[122]....
        /*08ac*/ 	.word	0x00009de0
        /*08b0*/ 	.word	0x00000000
        /*08b4*/ 	.word	0x00000060
        /*08b8*/ 	.short	0x010a
        /*08ba*/ 	.byte	0xff
	.zero		1


	//   ....[123]....
        /*08bc*/ 	.word	0x00009e40
        /*08c0*/ 	.word	0x00000000
        /*08c4*/ 	.word	0x00000068
        /*08c8*/ 	.short	0x010a
        /*08ca*/ 	.byte	0xff
	.zero		1


	//   ....[124]....
        /*08cc*/ 	.word	0x00009ea0
        /*08d0*/ 	.word	0x00000000
        /*08d4*/ 	.word	0x00000050
        /*08d8*/ 	.short	0x010a
        /*08da*/ 	.byte	0xff
	.zero		1


	//   ....[125]....
        /*08dc*/ 	.word	0x00009f00
        /*08e0*/ 	.word	0x00000000
        /*08e4*/ 	.word	0x00000058
        /*08e8*/ 	.short	0x010a
        /*08ea*/ 	.byte	0xff
	.zero		1


	//   ....[126]....
        /*08ec*/ 	.word	0x00009f60
        /*08f0*/ 	.word	0x00000000
        /*08f4*/ 	.word	0x00000060
        /*08f8*/ 	.short	0x010a
        /*08fa*/ 	.byte	0xff
	.zero		1


	//   ....[127]....
        /*08fc*/ 	.word	0x00009fb0
        /*0900*/ 	.word	0x00000003
        /*0904*/ 	.word	0x00000080
        /*0908*/ 	.short	0x010a
        /*090a*/ 	.byte	0xff
	.zero		1


	//   ....[128]....
        /*090c*/ 	.word	0x0000a000
        /*0910*/ 	.word	0x00000002
        /*0914*/ 	.word	0x00000030
        /*0918*/ 	.short	0x010a
        /*091a*/ 	.byte	0xff
	.zero		1


	//   ....[129]....
        /*091c*/ 	.word	0x0000a050
        /*0920*/ 	.word	0x00000047
        /*0924*/ 	.word	0x000000a0
        /*0928*/ 	.short	0x010a
        /*092a*/ 	.byte	0xff
	.zero		1


	//   ....[130]....
        /*092c*/ 	.word	0x0000a0a0
        /*0930*/ 	.word	0x00000070
        /*0934*/ 	.word	0x00000030
        /*0938*/ 	.short	0x010a
        /*093a*/ 	.byte	0xff
	.zero		1


	//   ....[131]....
        /*093c*/ 	.word	0x0000a0f0
        /*0940*/ 	.word	0x00000070
        /*0944*/ 	.word	0x00000030
        /*0948*/ 	.short	0x010a
        /*094a*/ 	.byte	0xff
	.zero		1


	//   ....[132]....
        /*094c*/ 	.word	0x0000a140
        /*0950*/ 	.word	0x00000066
        /*0954*/ 	.word	0x00000030
        /*0958*/ 	.short	0x010a
        /*095a*/ 	.byte	0xff
	.zero		1


	//----- nvinfo : EIATTR_NUM_MBARRIERS
	.align		4
.L_48:
        /*095c*/ 	.byte	0x03, 0x38
        /*095e*/ 	.short	0x0020


	//----- nvinfo : EIATTR_EXIT_INSTR_OFFSETS
	.align		4
        /*0960*/ 	.byte	0x04, 0x1c
        /*0962*/ 	.short	(.L_50 - .L_49)


	//   ....[0]....
.L_49:
        /*0964*/ 	.word	0x00002870


	//   ....[1]....
        /*0968*/ 	.word	0x00002d80


	//   ....[2]....
        /*096c*/ 	.word	0x00002de0


	//   ....[3]....
        /*0970*/ 	.word	0x00003d60


	//   ....[4]....
        /*0974*/ 	.word	0x00004ed0


	//   ....[5]....
        /*0978*/ 	.word	0x00004f10


	//   ....[6]....
        /*097c*/ 	.word	0x00009640


	//----- nvinfo : EIATTR_MAX_THREADS
	.align		4
.L_50:
        /*0980*/ 	.byte	0x04, 0x05
        /*0982*/ 	.short	(.L_52 - .L_51)
.L_51:
        /*0984*/ 	.word	0x00000100
        /*0988*/ 	.word	0x00000001
        /*098c*/ 	.word	0x00000001


	//----- nvinfo : EIATTR_CRS_STACK_SIZE
	.align		4
.L_52:
        /*0990*/ 	.byte	0x04, 0x1e
        /*0992*/ 	.short	(.L_54 - .L_53)
.L_53:
        /*0994*/ 	.word	0x00000000


	//----- nvinfo : EIATTR_CBANK_PARAM_SIZE
	.align		4
.L_54:
        /*0998*/ 	.byte	0x03, 0x19
        /*099a*/ 	.short	0x0800


	//----- nvinfo : EIATTR_PARAM_CBANK
	.align		4
        /*099c*/ 	.byte	0x04, 0x0a
        /*099e*/ 	.short	(.L_56 - .L_55)
	.align		4
.L_55:
        /*09a0*/ 	.word	index@(.nv.constant0._ZN7cutlass13device_kernelINS_4gemm6kernel13GemmUniversalIN4cute5tupleIJiiiiEEENS1_10collective13CollectiveMmaINS1_35MainloopSm100TmaUmmaWarpSpecializedILi3ELi2ELi4ENS5_IJNS4_1CILi1EEENSA_ILi2EEESB_EEEEENS5_IJNSA_ILi64EEENSA_ILi256EEENSA_ILi128EEEEEENS_12float_e4m3_tENS5_IJlSB_lEEESJ_SK_NS4_8TiledMMAINS4_8MMA_AtomIJNS4_10MMA_TraitsINS4_19SM100_MMA_F8F6F4_SSEJSJ_SJ_fSF_SG_NS4_17integral_constantINS4_4UMMA5MajorELSR_0EEESS_NSP_INSQ_7ScaleInELST_0EEESU_EEEEEENS4_6LayoutINS5_IJSB_SB_SB_EEENS5_IJNSA_ILi0EEESZ_SZ_EEEEENS5_IJNS4_10UnderscoreES12_S12_EEEEENS4_23SM90_TMA_LOAD_MULTICASTENS4_14ComposedLayoutINS4_7SwizzleILi3ELi4ELi3EEENS4_18smem_ptr_flag_bitsILi8EEENSX_INS5_IJNSA_ILi8EEESH_EEENS5_IJSH_SB_EEEEEEEvNS4_8identityENS4_13SM90_TMA_LOADES1F_vS1G_EENS_8epilogue10collective18CollectiveEpilogueINS1J_23Sm100TmaWarpSpecializedILi4ELi2ELi32ELb0ELb0EEEJSI_NS5_IJNSX_ISF_SB_EES1O_EEESJ_SK_SJ_SK_NS1J_6fusion15FusionCallbacksIS1N_NS1Q_17LinearCombinationISJ_fSJ_fLNS_15FloatRoundStyleE2EEESI_S1P_JEEENS4_5SM1004TMEM4LOAD26SM100_TMEM_LOAD_16dp32b32xES1H_NS16_INS17_ILi2ELi4ELi3EEES1A_NSX_INS5_IJS1B_SF_EEENS5_IJSF_SB_EEEEEEENS4_39AutoVectorizingCopyWithAssumedAlignmentILi128EEENS4_14SM90_TMA_STOREES24_S26_S26_EEEvvEEEEvNT_6ParamsE)
        /*09a4*/ 	.short	0x0380
        /*09a6*/ 	.short	0x0800


	//----- nvinfo : EIATTR_SW_WAR
	.align		4
.L_56:
        /*09a8*/ 	.byte	0x04, 0x36
        /*09aa*/ 	.short	(.L_58 - .L_57)
.L_57:
        /*09ac*/ 	.word	0x00000008
.L_58:


//--------------------- .nv.callgraph             --------------------------
	.section	.nv.callgraph,"",@"SHT_CUDA_CALLGRAPH"
	.align	4
	.sectionentsize	8
	.align		4
        /*0000*/ 	.word	0x00000000
	.align		4
        /*0004*/ 	.word	0xffffffff
	.align		4
        /*0008*/ 	.word	index@(_ZN7cutlass13device_kernelINS_4gemm6kernel13GemmUniversalIN4cute5tupleIJiiiiEEENS1_10collective13CollectiveMmaINS1_35MainloopSm100TmaUmmaWarpSpecializedILi3ELi2ELi4ENS5_IJNS4_1CILi1EEENSA_ILi2EEESB_EEEEENS5_IJNSA_ILi64EEENSA_ILi256EEENSA_ILi128EEEEEENS_12float_e4m3_tENS5_IJlSB_lEEESJ_SK_NS4_8TiledMMAINS4_8MMA_AtomIJNS4_10MMA_TraitsINS4_19SM100_MMA_F8F6F4_SSEJSJ_SJ_fSF_SG_NS4_17integral_constantINS4_4UMMA5MajorELSR_0EEESS_NSP_INSQ_7ScaleInELST_0EEESU_EEEEEENS4_6LayoutINS5_IJSB_SB_SB_EEENS5_IJNSA_ILi0EEESZ_SZ_EEEEENS5_IJNS4_10UnderscoreES12_S12_EEEEENS4_23SM90_TMA_LOAD_MULTICASTENS4_14ComposedLayoutINS4_7SwizzleILi3ELi4ELi3EEENS4_18smem_ptr_flag_bitsILi8EEENSX_INS5_IJNSA_ILi8EEESH_EEENS5_IJSH_SB_EEEEEEEvNS4_8identityENS4_13SM90_TMA_LOADES1F_vS1G_EENS_8epilogue10collective18CollectiveEpilogueINS1J_23Sm100TmaWarpSpecializedILi4ELi2ELi32ELb0ELb0EEEJSI_NS5_IJNSX_ISF_SB_EES1O_EEESJ_SK_SJ_SK_NS1J_6fusion15FusionCallbacksIS1N_NS1Q_17LinearCombinationISJ_fSJ_fLNS_15FloatRoundStyleE2EEESI_S1P_JEEENS4_5SM1004TMEM4LOAD26SM100_TMEM_LOAD_16dp32b32xES1H_NS16_INS17_ILi2ELi4ELi3EEES1A_NSX_INS5_IJS1B_SF_EEENS5_IJSF_SB_EEEEEEENS4_39AutoVectorizingCopyWithAssumedAlignmentILi128EEENS4_14SM90_TMA_STOREES24_S26_S26_EEEvvEEEEvNT_6ParamsE)
	.align		4
        /*000c*/ 	.word	index@(__assertfail)
	.align		4
        /*0010*/ 	.word	0x00000000
	.align		4
        /*0014*/ 	.word	0xfffffffe
	.align		4
        /*0018*/ 	.word	0x00000000
	.align		4
        /*001c*/ 	.word	0xfffffffd
	.align		4
        /*0020*/ 	.word	0x00000000
	.align		4
        /*0024*/ 	.word	0xfffffffc


//--------------------- .nv.constant4             --------------------------
	.section	.nv.constant4,"a",@progbits
	.align	8
	.align		8
.nv.constant4:
        /*0000*/ 	.dword	__assertfail
	.align		8
        /*0008*/ 	.dword	__unnamed_1
	.align		8
        /*0010*/ 	.dword	__unnamed_2
	.align		8
        /*0018*/ 	.dword	__unnamed_3
	.align		8
        /*0020*/ 	.dword	_ZN39_INTERNAL_42d6d607_4_k_cu_01f31a08_76084cuda3std3__45__cpo5beginE
	.align		8
        /*0028*/ 	.dword	_ZN39_INTERNAL_42d6d607_4_k_cu_01f31a08_76084cuda3std3__45__cpo3endE
	.align		8
        /*0030*/ 	.dword	_ZN39_INTERNAL_42d6d607_4_k_cu_01f31a08_76084cuda3std3__45__cpo6cbeginE
	.align		8
        /*0038*/ 	.dword	_ZN39_INTERNAL_42d6d607_4_k_cu_01f31a08_76084cuda3std3__45__cpo4cendE
	.align		8
        /*0040*/ 	.dword	_ZN39_INTERNAL_42d6d607_4_k_cu_01f31a08_76084cuda3std3__441_GLOBAL__N__42d6d607_4_k_cu_01f31a08_76086ignoreE
	.align		8
        /*0048*/ 	.dword	_ZN39_INTERNAL_42d6d607_4_k_cu_01f31a08_76084cuda3std3__419piecewise_constructE
	.align		8
        /*0050*/ 	.dword	_ZN39_INTERNAL_42d6d607_4_k_cu_01f31a08_76084cuda3std3__48in_placeE
	.align		8
        /*0058*/ 	.dword	_ZN39_INTERNAL_42d6d607_4_k_cu_01f31a08_76084cuda3std6ranges3__45__cpo4swapE
	.align		8
        /*0060*/ 	.dword	_ZN39_INTERNAL_42d6d607_4_k_cu_01f31a08_76084cuda3std6ranges3__45__cpo9iter_moveE
	.align		8
        /*0068*/ 	.dword	_ZN39_INTERNAL_42d6d607_4_k_cu_01f31a08_76084cute7productE
	.align		8
        /*0070*/ 	.dword	_ZN39_INTERNAL_42d6d607_4_k_cu_01f31a08_76084cute1_E
	.align		8
        /*0078*/ 	.dword	$str$25
	.align		8
        /*0080*/ 	.dword	$str$26
	.align		8
        /*0088*/ 	.dword	$str$27
	.align		8
        /*0090*/ 	.dword	$str$28


//--------------------- .text._ZN7cutlass13device_kernelINS_4gemm6kernel13GemmUniversalIN4cute5tupleIJiiiiEEENS1_10collective13CollectiveMmaINS1_35MainloopSm100TmaUmmaWarpSpecializedILi3ELi2ELi4ENS5_IJNS4_1CILi1EEENSA_ILi2EEESB_EEEEENS5_IJNSA_ILi64EEENSA_ILi256EEENSA_ILi128EEEEEENS_12float_e4m3_tENS5_IJlSB_lEEESJ_SK_NS4_8TiledMMAINS4_8MMA_AtomIJNS4_10MMA_TraitsINS4_19SM100_MMA_F8F6F4_SSEJSJ_SJ_fSF_SG_NS4_17integral_constantINS4_4UMMA5MajorELSR_0EEESS_NSP_INSQ_7ScaleInELST_0EEESU_EEEEEENS4_6LayoutINS5_IJSB_SB_SB_EEENS5_IJNSA_ILi0EEESZ_SZ_EEEEENS5_IJNS4_10UnderscoreES12_S12_EEEEENS4_23SM90_TMA_LOAD_MULTICASTENS4_14ComposedLayoutINS4_7SwizzleILi3ELi4ELi3EEENS4_18smem_ptr_flag_bitsILi8EEENSX_INS5_IJNSA_ILi8EEESH_EEENS5_IJSH_SB_EEEEEEEvNS4_8identityENS4_13SM90_TMA_LOADES1F_vS1G_EENS_8epilogue10collective18CollectiveEpilogueINS1J_23Sm100TmaWarpSpecializedILi4ELi2ELi32ELb0ELb0EEEJSI_NS5_IJNSX_ISF_SB_EES1O_EEESJ_SK_SJ_SK_NS1J_6fusion15FusionCallbacksIS1N_NS1Q_17LinearCombinationISJ_fSJ_fLNS_15FloatRoundStyleE2EEESI_S1P_JEEENS4_5SM1004TMEM4LOAD26SM100_TMEM_LOAD_16dp32b32xES1H_NS16_INS17_ILi2ELi4ELi3EEES1A_NSX_INS5_IJS1B_SF_EEENS5_IJSF_SB_EEEEEEENS4_39AutoVectorizingCopyWithAssumedAlignmentILi128EEENS4_14SM90_TMA_STOREES24_S26_S26_EEEvvEEEEvNT_6ParamsE --------------------------
	.section	.text._ZN7cutlass13device_kernelINS_4gemm6kernel13GemmUniversalIN4cute5tupleIJiiiiEEENS1_10collective13CollectiveMmaINS1_35MainloopSm100TmaUmmaWarpSpecializedILi3ELi2ELi4ENS5_IJNS4_1CILi1EEENSA_ILi2EEESB_EEEEENS5_IJNSA_ILi64EEENSA_ILi256EEENSA_ILi128EEEEEENS_12float_e4m3_tENS5_IJlSB_lEEESJ_SK_NS4_8TiledMMAINS4_8MMA_AtomIJNS4_10MMA_TraitsINS4_19SM100_MMA_F8F6F4_SSEJSJ_SJ_fSF_SG_NS4_17integral_constantINS4_4UMMA5MajorELSR_0EEESS_NSP_INSQ_7ScaleInELST_0EEESU_EEEEEENS4_6LayoutINS5_IJSB_SB_SB_EEENS5_IJNSA_ILi0EEESZ_SZ_EEEEENS5_IJNS4_10UnderscoreES12_S12_EEEEENS4_23SM90_TMA_LOAD_MULTICASTENS4_14ComposedLayoutINS4_7SwizzleILi3ELi4ELi3EEENS4_18smem_ptr_flag_bitsILi8EEENSX_INS5_IJNSA_ILi8EEESH_EEENS5_IJSH_SB_EEEEEEEvNS4_8identityENS4_13SM90_TMA_LOADES1F_vS1G_EENS_8epilogue10collective18CollectiveEpilogueINS1J_23Sm100TmaWarpSpecializedILi4ELi2ELi32ELb0ELb0EEEJSI_NS5_IJNSX_ISF_SB_EES1O_EEESJ_SK_SJ_SK_NS1J_6fusion15FusionCallbacksIS1N_NS1Q_17LinearCombinationISJ_fSJ_fLNS_15FloatRoundStyleE2EEESI_S1P_JEEENS4_5SM1004TMEM4LOAD26SM100_TMEM_LOAD_16dp32b32xES1H_NS16_INS17_ILi2ELi4ELi3EEES1A_NSX_INS5_IJS1B_SF_EEENS5_IJSF_SB_EEEEEEENS4_39AutoVectorizingCopyWithAssumedAlignmentILi128EEENS4_14SM90_TMA_STOREES24_S26_S26_EEEvvEEEEvNT_6ParamsE,"ax",@progbits
	.align	128
.text._ZN7cutlass13device_kernelINS_4gemm6kernel13GemmUniversalIN4cute5tupleIJiiiiEEENS1_10collective13CollectiveMmaINS1_35MainloopSm100TmaUmmaWarpSpecializedILi3ELi2ELi4ENS5_IJNS4_1CILi1EEENSA_ILi2EEESB_EEEEENS5_IJNSA_ILi64EEENSA_ILi256EEENSA_ILi128EEEEEENS_12float_e4m3_tENS5_IJlSB_lEEESJ_SK_NS4_8TiledMMAINS4_8MMA_AtomIJNS4_10MMA_TraitsINS4_19SM100_MMA_F8F6F4_SSEJSJ_SJ_fSF_SG_NS4_17integral_constantINS4_4UMMA5MajorELSR_0EEESS_NSP_INSQ_7ScaleInELST_0EEESU_EEEEEENS4_6LayoutINS5_IJSB_SB_SB_EEENS5_IJNSA_ILi0EEESZ_SZ_EEEEENS5_IJNS4_10UnderscoreES12_S12_EEEEENS4_23SM90_TMA_LOAD_MULTICASTENS4_14ComposedLayoutINS4_7SwizzleILi3ELi4ELi3EEENS4_18smem_ptr_flag_bitsILi8EEENSX_INS5_IJNSA_ILi8EEESH_EEENS5_IJSH_SB_EEEEEEEvNS4_8identityENS4_13SM90_TMA_LOADES1F_vS1G_EENS_8epilogue10collective18CollectiveEpilogueINS1J_23Sm100TmaWarpSpecializedILi4ELi2ELi32ELb0ELb0EEEJSI_NS5_IJNSX_ISF_SB_EES1O_EEESJ_SK_SJ_SK_NS1J_6fusion15FusionCallbacksIS1N_NS1Q_17LinearCombinationISJ_fSJ_fLNS_15FloatRoundStyleE2EEESI_S1P_JEEENS4_5SM1004TMEM4LOAD26SM100_TMEM_LOAD_16dp32b32xES1H_NS16_INS17_ILi2ELi4ELi3EEES1A_NSX_INS5_IJS1B_SF_EEENS5_IJSF_SB_EEEEEEENS4_39AutoVectorizingCopyWithAssumedAlignmentILi128EEENS4_14SM90_TMA_STOREES24_S26_S26_EEEvvEEEEvNT_6ParamsE:
        .type           _ZN7cutlass13device_kernelINS_4gemm6kernel13GemmUniversalIN4cute5tupleIJiiiiEEENS1_10collective13CollectiveMmaINS1_35MainloopSm100TmaUmmaWarpSpecializedILi3ELi2ELi4ENS5_IJNS4_1CILi1EEENSA_ILi2EEESB_EEEEENS5_IJNSA_ILi64EEENSA_ILi256EEENSA_ILi128EEEEEENS_12float_e4m3_tENS5_IJlSB_lEEESJ_SK_NS4_8TiledMMAINS4_8MMA_AtomIJNS4_10MMA_TraitsINS4_19SM100_MMA_F8F6F4_SSEJSJ_SJ_fSF_SG_NS4_17integral_constantINS4_4UMMA5MajorELSR_0EEESS_NSP_INSQ_7ScaleInELST_0EEESU_EEEEEENS4_6LayoutINS5_IJSB_SB_SB_EEENS5_IJNSA_ILi0EEESZ_SZ_EEEEENS5_IJNS4_10UnderscoreES12_S12_EEEEENS4_23SM90_TMA_LOAD_MULTICASTENS4_14ComposedLayoutINS4_7SwizzleILi3ELi4ELi3EEENS4_18smem_ptr_flag_bitsILi8EEENSX_INS5_IJNSA_ILi8EEESH_EEENS5_IJSH_SB_EEEEEEEvNS4_8identityENS4_13SM90_TMA_LOADES1F_vS1G_EENS_8epilogue10collective18CollectiveEpilogueINS1J_23Sm100TmaWarpSpecializedILi4ELi2ELi32ELb0ELb0EEEJSI_NS5_IJNSX_ISF_SB_EES1O_EEESJ_SK_SJ_SK_NS1J_6fusion15FusionCallbacksIS1N_NS1Q_17LinearCombinationISJ_fSJ_fLNS_15FloatRoundStyleE2EEESI_S1P_JEEENS4_5SM1004TMEM4LOAD26SM100_TMEM_LOAD_16dp32b32xES1H_NS16_INS17_ILi2ELi4ELi3EEES1A_NSX_INS5_IJS1B_SF_EEENS5_IJSF_SB_EEEEEEENS4_39AutoVectorizingCopyWithAssumedAlignmentILi128EEENS4_14SM90_TMA_STOREES24_S26_S26_EEEvvEEEEvNT_6ParamsE,@function
        .size           _ZN7cutlass13device_kernelINS_4gemm6kernel13GemmUniversalIN4cute5tupleIJiiiiEEENS1_10collective13CollectiveMmaINS1_35MainloopSm100TmaUmmaWarpSpecializedILi3ELi2ELi4ENS5_IJNS4_1CILi1EEENSA_ILi2EEESB_EEEEENS5_IJNSA_ILi64EEENSA_ILi256EEENSA_ILi128EEEEEENS_12float_e4m3_tENS5_IJlSB_lEEESJ_SK_NS4_8TiledMMAINS4_8MMA_AtomIJNS4_10MMA_TraitsINS4_19SM100_MMA_F8F6F4_SSEJSJ_SJ_fSF_SG_NS4_17integral_constantINS4_4UMMA5MajorELSR_0EEESS_NSP_INSQ_7ScaleInELST_0EEESU_EEEEEENS4_6LayoutINS5_IJSB_SB_SB_EEENS5_IJNSA_ILi0EEESZ_SZ_EEEEENS5_IJNS4_10UnderscoreES12_S12_EEEEENS4_23SM90_TMA_LOAD_MULTICASTENS4_14ComposedLayoutINS4_7SwizzleILi3ELi4ELi3EEENS4_18smem_ptr_flag_bitsILi8EEENSX_INS5_IJNSA_ILi8EEESH_EEENS5_IJSH_SB_EEEEEEEvNS4_8identityENS4_13SM90_TMA_LOADES1F_vS1G_EENS_8epilogue10collective18CollectiveEpilogueINS1J_23Sm100TmaWarpSpecializedILi4ELi2ELi32ELb0ELb0EEEJSI_NS5_IJNSX_ISF_SB_EES1O_EEESJ_SK_SJ_SK_NS1J_6fusion15FusionCallbacksIS1N_NS1Q_17LinearCombinationISJ_fSJ_fLNS_15FloatRoundStyleE2EEESI_S1P_JEEENS4_5SM1004TMEM4LOAD26SM100_TMEM_LOAD_16dp32b32xES1H_NS16_INS17_ILi2ELi4ELi3EEES1A_NSX_INS5_IJS1B_SF_EEENS5_IJSF_SB_EEEEEEENS4_39AutoVectorizingCopyWithAssumedAlignmentILi128EEENS4_14SM90_TMA_STOREES24_S26_S26_EEEvvEEEEvNT_6ParamsE,(.L_x_174 - _ZN7cutlass13device_kernelINS_4gemm6kernel13GemmUniversalIN4cute5tupleIJiiiiEEENS1_10collective13CollectiveMmaINS1_35MainloopSm100TmaUmmaWarpSpecializedILi3ELi2ELi4ENS5_IJNS4_1CILi1EEENSA_ILi2EEESB_EEEEENS5_IJNSA_ILi64EEENSA_ILi256EEENSA_ILi128EEEEEENS_12float_e4m3_tENS5_IJlSB_lEEESJ_SK_NS4_8TiledMMAINS4_8MMA_AtomIJNS4_10MMA_TraitsINS4_19SM100_MMA_F8F6F4_SSEJSJ_SJ_fSF_SG_NS4_17integral_constantINS4_4UMMA5MajorELSR_0EEESS_NSP_INSQ_7ScaleInELST_0EEESU_EEEEEENS4_6LayoutINS5_IJSB_SB_SB_EEENS5_IJNSA_ILi0EEESZ_SZ_EEEEENS5_IJNS4_10UnderscoreES12_S12_EEEEENS4_23SM90_TMA_LOAD_MULTICASTENS4_14ComposedLayoutINS4_7SwizzleILi3ELi4ELi3EEENS4_18smem_ptr_flag_bitsILi8EEENSX_INS5_IJNSA_ILi8EEESH_EEENS5_IJSH_SB_EEEEEEEvNS4_8identityENS4_13SM90_TMA_LOADES1F_vS1G_EENS_8epilogue10collective18CollectiveEpilogueINS1J_23Sm100TmaWarpSpecializedILi4ELi2ELi32ELb0ELb0EEEJSI_NS5_IJNSX_ISF_SB_EES1O_EEESJ_SK_SJ_SK_NS1J_6fusion15FusionCallbacksIS1N_NS1Q_17LinearCombinationISJ_fSJ_fLNS_15FloatRoundStyleE2EEESI_S1P_JEEENS4_5SM1004TMEM4LOAD26SM100_TMEM_LOAD_16dp32b32xES1H_NS16_INS17_ILi2ELi4ELi3EEES1A_NSX_INS5_IJS1B_SF_EEENS5_IJSF_SB_EEEEEEENS4_39AutoVectorizingCopyWithAssumedAlignmentILi128EEENS4_14SM90_TMA_STOREES24_S26_S26_EEEvvEEEEvNT_6ParamsE)
        .other          _ZN7cutlass13device_kernelINS_4gemm6kernel13GemmUniversalIN4cute5tupleIJiiiiEEENS1_10collective13CollectiveMmaINS1_35MainloopSm100TmaUmmaWarpSpecializedILi3ELi2ELi4ENS5_IJNS4_1CILi1EEENSA_ILi2EEESB_EEEEENS5_IJNSA_ILi64EEENSA_ILi256EEENSA_ILi128EEEEEENS_12float_e4m3_tENS5_IJlSB_lEEESJ_SK_NS4_8TiledMMAINS4_8MMA_AtomIJNS4_10MMA_TraitsINS4_19SM100_MMA_F8F6F4_SSEJSJ_SJ_fSF_SG_NS4_17integral_constantINS4_4UMMA5MajorELSR_0EEESS_NSP_INSQ_7ScaleInELST_0EEESU_EEEEEENS4_6LayoutINS5_IJSB_SB_SB_EEENS5_IJNSA_ILi0EEESZ_SZ_EEEEENS5_IJNS4_10UnderscoreES12_S12_EEEEENS4_23SM90_TMA_LOAD_MULTICASTENS4_14ComposedLayoutINS4_7SwizzleILi3ELi4ELi3EEENS4_18smem_ptr_flag_bitsILi8EEENSX_INS5_IJNSA_ILi8EEESH_EEENS5_IJSH_SB_EEEEEEEvNS4_8identityENS4_13SM90_TMA_LOADES1F_vS1G_EENS_8epilogue10collective18CollectiveEpilogueINS1J_23Sm100TmaWarpSpecializedILi4ELi2ELi32ELb0ELb0EEEJSI_NS5_IJNSX_ISF_SB_EES1O_EEESJ_SK_SJ_SK_NS1J_6fusion15FusionCallbacksIS1N_NS1Q_17LinearCombinationISJ_fSJ_fLNS_15FloatRoundStyleE2EEESI_S1P_JEEENS4_5SM1004TMEM4LOAD26SM100_TMEM_LOAD_16dp32b32xES1H_NS16_INS17_ILi2ELi4ELi3EEES1A_NSX_INS5_IJS1B_SF_EEENS5_IJSF_SB_EEEEEEENS4_39AutoVectorizingCopyWithAssumedAlignmentILi128EEENS4_14SM90_TMA_STOREES24_S26_S26_EEEvvEEEEvNT_6ParamsE,@"STO_CUDA_ENTRY STV_DEFAULT"
_ZN7cutlass13device_kernelINS_4gemm6kernel13GemmUniversalIN4cute5tupleIJiiiiEEENS1_10collective13CollectiveMmaINS1_35MainloopSm100TmaUmmaWarpSpecializedILi3ELi2ELi4ENS5_IJNS4_1CILi1EEENSA_ILi2EEESB_EEEEENS5_IJNSA_ILi64EEENSA_ILi256EEENSA_ILi128EEEEEENS_12float_e4m3_tENS5_IJlSB_lEEESJ_SK_NS4_8TiledMMAINS4_8MMA_AtomIJNS4_10MMA_TraitsINS4_19SM100_MMA_F8F6F4_SSEJSJ_SJ_fSF_SG_NS4_17integral_constantINS4_4UMMA5MajorELSR_0EEESS_NSP_INSQ_7ScaleInELST_0EEESU_EEEEEENS4_6LayoutINS5_IJSB_SB_SB_EEENS5_IJNSA_ILi0EEESZ_SZ_EEEEENS5_IJNS4_10UnderscoreES12_S12_EEEEENS4_23SM90_TMA_LOAD_MULTICASTENS4_14ComposedLayoutINS4_7SwizzleILi3ELi4ELi3EEENS4_18smem_ptr_flag_bitsILi8EEENSX_INS5_IJNSA_ILi8EEESH_EEENS5_IJSH_SB_EEEEEEEvNS4_8identityENS4_13SM90_TMA_LOADES1F_vS1G_EENS_8epilogue10collective18CollectiveEpilogueINS1J_23Sm100TmaWarpSpecializedILi4ELi2ELi32ELb0ELb0EEEJSI_NS5_IJNSX_ISF_SB_EES1O_EEESJ_SK_SJ_SK_NS1J_6fusion15FusionCallbacksIS1N_NS1Q_17LinearCombinationISJ_fSJ_fLNS_15FloatRoundStyleE2EEESI_S1P_JEEENS4_5SM1004TMEM4LOAD26SM100_TMEM_LOAD_16dp32b32xES1H_NS16_INS17_ILi2ELi4ELi3EEES1A_NSX_INS5_IJS1B_SF_EEENS5_IJSF_SB_EEEEEEENS4_39AutoVectorizingCopyWithAssumedAlignmentILi128EEENS4_14SM90_TMA_STOREES24_S26_S26_EEEvvEEEEvNT_6ParamsE:
[----:B------:R-:W1:Y:S01]  /*0000*/  LDC R1, c[0x0][0x37c] ;  /* 0x0000df00ff017b82 */ /* 0x000e620000000800 */
[----:B------:R-:W2:Y:S01]  /*0010*/  S2R R95, SR_TID.X ;  /* 0x00000000005f7919 */ /* 0x000ea20000002100 */
[----:B------:R-:W3:Y:S01]  /*0020*/  LDCU.64 UR8, c[0x0][0x890] ;  /* 0x00011200ff0877ac */ /* 0x000ee20008000a00 */
[----:B------:R-:W-:Y:S02]  /*0030*/  PRMT R85, RZ, 0x7610, R85 ;  /* 0x00007610ff557816 */ /* 0x000fe40000000055 */
[----:B------:R-:W-:Y:S01]  /*0040*/  ELECT P3, URZ, PT ;  /* 0x0000000000ff782f */ /* 0x000fe20003860000 */
[----:B---3--:R-:W-:-:S04]  /*0050*/  UISETP.NE.U32.AND UP0, UPT, UR8, URZ, UPT ;  /* 0x000000ff0800728c */ /* 0x008fc8000bf05070 */
[----:B------:R-:W-:Y:S01]  /*0060*/  UISETP.NE.AND.EX UP0, UPT, UR9, URZ, UPT, UP0 ;  /* 0x000000ff0900728c */ /* 0x000fe2000bf05300 */
[----:B--2---:R-:W-:-:S05]  /*0070*/  SHF.R.U32.HI R86, RZ, 0x5, R95 ;  /* 0x00000005ff567819 */ /* 0x004fca000001165f */
[----:B------:R-:W2:Y:S02]  /*0080*/  SHFL.IDX PT, R0, R86, RZ, 0x1f ;  /* 0x00001fff56007589 */ /* 0x000ea400000e0000 */
[----:B--2---:R-:W-:Y:S01]  /*0090*/  R2UR UR17, R0 ;  /* 0x00000000001172ca */ /* 0x004fe200000e0000 */
[----:B-1----:R-:W-:-:S14]  /*00a0*/  BRA.U UP0, `(.L_x_0) ;  /* 0x0000000100307547 */ /* 0x002fdc000b800000 */
[----:B------:R-:W1:Y:S02]  /*00b0*/  LDCU.64 UR4, c[0x0][0x888] ;  /* 0x00011100ff0477ac */ /* 0x000e640008000a00 */
[----:B-1----:R-:W-:-:S04]  /*00c0*/  UISETP.NE.U32.AND UP0, UPT, UR4, URZ, UPT ;  /* 0x000000ff0400728c */ /* 0x002fc8000bf05070 */
[----:B------:R-:W-:-:S09]  /*00d0*/  UISETP.NE.AND.EX UP0, UPT, UR5, URZ, UPT, UP0 ;  /* 0x000000ff0500728c */ /* 0x000fd2000bf05300 */
[----:B------:R-:W-:Y:S05]  /*00e0*/  BRA.U !UP0, `(.L_x_1) ;  /* 0x0000000108147547 */ /* 0x000fea000b800000 */
[----:B------:R-:W1:Y:S01]  /*00f0*/  LDC.64 R2, c[0x0][0x888] ;  /* 0x00022200ff027b82 */ /* 0x000e620000000a00 */
[----:B------:R-:W1:Y:S02]  /*0100*/  LDCU.64 UR4, c[0x0][0x358] ;  /* 0x00006b00ff0477ac */ /* 0x000e640008000a00 */
[----:B-1----:R1:W5:Y:S01]  /*0110*/  LDG.E R41, desc[UR4][R2.64] ;  /* 0x0000000402297981 */ /* 0x002362000c1e1900 */
[----:B------:R-:W-:Y:S01]  /*0120*/  HFMA2 R85, -RZ, RZ, 0, 5.9604644775390625e-08 ;  /* 0x00000001ff557431 */ /* 0x000fe200000001ff */
[----:B------:R-:W-:Y:S05]  /*0130*/  BRA `(.L_x_0) ;  /* 0x00000000000c7947 */ /* 0x000fea0003800000 */
.L_x_1:
[----:B------:R-:W1:Y:S01]  /*0140*/  LDCU UR4, c[0x0][0x880] ;  /* 0x00011000ff0477ac */ /* 0x000e620008000800 */
[----:B------:R-:W-:Y:S01]  /*0150*/  HFMA2 R85, -RZ, RZ, 0, 5.9604644775390625e-08 ;  /* 0x00000001ff557431 */ /* 0x000fe200000001ff */
[----:B-1----:R-:W-:-:S07]  /*0160*/  MOV R41, UR4 ;  /* 0x0000000400297c02 */ /* 0x002fce0008000f00 */
.L_x_0:
[----:B------:R-:W2:Y:S02]  /*0170*/  LDCU.64 UR4, c[0x0][0x8b0] ;  /* 0x00011600ff0477ac */ /* 0x000ea40008000a00 */
[----:B--2---:R-:W-:-:S04]  /*0180*/  UISETP.NE.U32.AND UP0, UPT, UR4, URZ, UPT ;  /* 0x000000ff0400728c */ /* 0x004fc8000bf05070 */
[----:B------:R-:W-:-:S09]  /*0190*/  UISETP.NE.AND.EX UP0, UPT, UR5, URZ, UPT, UP0 ;  /* 0x000000ff0500728c */ /* 0x000fd2000bf05300 */
[----:B------:R-:W-:Y:S05]  /*01a0*/  BRA.U UP0, `(.L_x_2) ;  /* 0x0000000100287547 */ /* 0x000fea000b800000 */
[----:B------:R-:W2:Y:S02]  /*01b0*/  LDCU.64 UR4, c[0x0][0x8a8] ;  /* 0x00011500ff0477ac */ /* 0x000ea40008000a00 */
[----:B--2---:R-:W-:-:S04]  /*01c0*/  UISETP.NE.U32.AND UP0, UPT, UR4, URZ, UPT ;  /* 0x000000ff0400728c */ /* 0x004fc8000bf05070 */
[----:B------:R-:W-:-:S09]  /*01d0*/  UISETP.NE.AND.EX UP0, UPT, UR5, URZ, UPT, UP0 ;  /* 0x000000ff0500728c */ /* 0x000fd2000bf05300 */
[----:B------:R-:W-:Y:S05]  /*01e0*/  BRA.U !UP0, `(.L_x_3) ;  /* 0x0000000108107547 */ /* 0x000fea000b800000 */
[----:B------:R-:W2:Y:S01]  /*01f0*/  LDC.64 R38, c[0x0][0x8a8] ;  /* 0x00022a00ff267b82 */ /* 0x000ea20000000a00 */
[----:B------:R-:W2:Y:S02]  /*0200*/  LDCU.64 UR4, c[0x0][0x358] ;  /* 0x00006b00ff0477ac */ /* 0x000ea40008000a00 */
[----:B--2---:R2:W5:Y:S01]  /*0210*/  LDG.E R38, desc[UR4][R38.64] ;  /* 0x0000000426267981 */ /* 0x004562000c1e1900 */
[----:B------:R-:W-:Y:S05]  /*0220*/  BRA `(.L_x_2) ;  /* 0x0000000000087947 */ /* 0x000fea0003800000 */
.L_x_3:
[----:B------:R-:W2:Y:S02]  /*0230*/  LDCU UR4, c[0x0][0x8a0] ;  /* 0x00011400ff0477ac */ /* 0x000ea40008000800 */
[----:B--2---:R-:W-:Y:S02]  /*0240*/  MOV R38, UR4 ;  /* 0x0000000400267c02 */ /* 0x004fe40008000f00 */
.L_x_2:
[----:B------:R-:W-:Y:S01]  /*0250*/  IMAD.U32 R0, RZ, RZ, UR17 ;  /* 0x00000011ff007e24 */ /* 0x000fe2000f8e00ff */
[----:B------:R-:W-:Y:S04]  /*0260*/  BSSY.RECONVERGENT B0, `(.L_x_4) ;  /* 0x000000c000007945 */ /* 0x000fe80003800200 */
[C---:B------:R-:W-:Y:S02]  /*0270*/  ISETP.NE.OR P1, PT, R0.reuse, 0x1, !P3 ;  /* 0x000000010000780c */ /* 0x040fe40005f25670 */
[----:B------:R-:W-:-:S11]  /*0280*/  ISETP.NE.OR P0, PT, R0, 0x3, !P3 ;  /* 0x000000030000780c */ /* 0x000fd60005f05670 */
[----:B------:R-:W-:Y:S05]  /*0290*/  @P1 BRA `(.L_x_5) ;  /* 0x0000000000201947 */ /* 0x000fea0003800000 */
[----:B------:R-:W3:Y:S02]  /*02a0*/  LDCU.64 UR4, c[0x0][0x348] ;  /* 0x00006900ff0477ac */ /* 0x000ee40008000a00 */
[----:B---3--:R-:W-:Y:S02]  /*02b0*/  UIADD3 UR6, UP1, UPT, UR4, 0x80, URZ ;  /* 0x0000008004067890 */ /* 0x008fe4000ff3e0ff */
[----:B------:R-:W-:Y:S02]  /*02c0*/  UIADD3 UR4, UP0, UPT, UR4, 0x180, URZ ;  /* 0x0000018004047890 */ /* 0x000fe4000ff1e0ff */
[----:B------:R-:W-:Y:S02]  /*02d0*/  UIADD3.X UR7, UPT, UPT, URZ, UR5, URZ, UP1, !UPT ;  /* 0x00000005ff077290 */ /* 0x000fe40008ffe4ff */
[----:B------:R-:W-:-:S07]  /*02e0*/  UIADD3.X UR5, UPT, UPT, URZ, UR5, URZ, UP0, !UPT ;  /* 0x00000005ff057290 */ /* 0x000fce00087fe4ff */
[----:B------:R3:W-:Y:S02]  /*02f0*/  UTMACCTL.PF [UR6] ;  /* 0x00000000060079b9 */ /* 0x0007e40008040000 */
[----:B------:R3:W-:Y:S02]  /*0300*/  UTMACCTL.PF [UR4] ;  /* 0x00000000040079b9 */ /* 0x0007e40008040000 */
[----:B---3--:R-:W-:Y:S01]  /*0310*/  NOP ;  /* 0x0000000000007918 */ /* 0x008fe20000000000 */
.L_x_5:
[----:B------:R-:W-:Y:S05]  /*0320*/  BSYNC.RECONVERGENT B0 ;  /* 0x0000000000007941 */ /* 0x000fea0003800200 */
.L_x_4:
[----:B------:R-:W-:Y:S04]  /*0330*/  BSSY.RECONVERGENT B0, `(.L_x_6) ;  /* 0x000000a000007945 */ /* 0x000fe80003800200 */
        /* <DEDUP_REMOVED lines=9> */
.L_x_7:
[----:B------:R-:W-:Y:S05]  /*03d0*/  BSYNC.RECONVERGENT B0 ;  /* 0x0000000000007941 */ /* 0x000fea0003800200 */
.L_x_6:
[----:B------:R-:W3:Y:S01]  /*03e0*/  LDCU.64 UR4, c[0x0][0x888] ;  /* 0x00011100ff0477ac */ /* 0x000ee20008000a00 */
[----:B------:R-:W-:Y:S02]  /*03f0*/  UISETP.EQ.U32.AND UP1, UPT, UR8, URZ, UPT ;  /* 0x000000ff0800728c */ /* 0x000fe4000bf22070 */
[----:B------:R-:W-:Y:S02]  /*0400*/  UPLOP3.LUT UP3, UPT, UPT, UPT, UPT, 0x80, 0x8 ;  /* 0x000000000008789c */ /* 0x000fe40003f6f070 */
[----:B---3--:R-:W-:-:S04]  /*0410*/  UISETP.NE.U32.AND UP0, UPT, UR4, URZ, UPT ;  /* 0x000000ff0400728c */ /* 0x008fc8000bf05070 */
[----:B------:R-:W-:-:S04]  /*0420*/  UISETP.NE.AND.EX UP0, UPT, UR5, URZ, UPT, UP0 ;  /* 0x000000ff0500728c */ /* 0x000fc8000bf05300 */
[----:B------:R-:W-:-:S04]  /*0430*/  UISETP.EQ.OR.EX UP2, UPT, UR9, URZ, !UP0, UP1 ;  /* 0x000000ff0900728c */ /* 0x000fc8000c742710 */
[----:B------:R-:W-:-:S06]  /*0440*/  UP2UR UR4, UPR, URZ, 0x4 ;  /* 0x00000004ff047883 */ /* 0x000fcc0008000000 */
[----:B------:R-:W-:Y:S01]  /*0450*/  MOV R88, UR4 ;  /* 0x0000000400587c02 */ /* 0x000fe20008000f00 */
[----:B------:R-:W-:Y:S06]  /*0460*/  BRA.U !UP2, `(.L_x_8) ;  /* 0x000000010a207547 */ /* 0x000fec000b800000 */
[----:B------:R-:W-:Y:S01]  /*0470*/  UISETP.NE.U32.AND UP1, UPT, UR8, URZ, UPT ;  /* 0x000000ff0800728c */ /* 0x000fe2000bf25070 */
[----:B-----5:R-:W-:Y:S01]  /*0480*/  FSETP.NEU.AND P0, PT, R41, RZ, PT ;  /* 0x000000ff2900720b */ /* 0x020fe20003f0d000 */
[----:B------:R-:W-:Y:S02]  /*0490*/  USEL UR4, URZ, 0xffffffff, UP0 ;  /* 0xffffffffff047887 */ /* 0x000fe40008000000 */
[----:B------:R-:W-:-:S10]  /*04a0*/  UISETP.NE.AND.EX UP1, UPT, UR9, URZ, UPT, UP1 ;  /* 0x000000ff0900728c */ /* 0x000fd4000bf25310 */
[----:B------:R-:W-:Y:S01]  /*04b0*/  VOTEU.ANY UP0, P0 ;  /* 0x0000000000ff7886 */ /* 0x000fe20000000100 */
[----:B------:R-:W-:-:S04]  /*04c0*/  @!UP1 USEL UR4, URZ, 0xffffffff, UP0 ;  /* 0xffffffffff049887 */ /* 0x000fc80008000000 */
[----:B------:R-:W-:-:S04]  /*04d0*/  ULOP3.LUT UR4, UR4, 0x1, URZ, 0xc0, !UPT ;  /* 0x0000000104047892 */ /* 0x000fc8000f8ec0ff */
[----:B------:R-:W-:-:S11]  /*04e0*/  UISETP.NE.U32.AND UP3, UPT, UR4, 0x1, UPT ;  /* 0x000000010400788c */ /* 0x000fd6000bf65070 */
.L_x_8:
[----:B-1----:R-:W1:Y:S01]  /*04f0*/  SHFL.IDX PT, R2, R86, RZ, 0x1f ;  /* 0x00001fff56027589 */ /* 0x002e6200000e0000 */
[----:B------:R-:W-:-:S04]  /*0500*/  UISETP.NE.AND UP0, UPT, UR17, 0x2, UPT ;  /* 0x000000021100788c */ /* 0x000fc8000bf05270 */
[----:B------:R-:W-:Y:S01]  /*0510*/  USEL UR48, URZ, 0x1, UP0 ;  /* 0x00000001ff307887 */ /* 0x000fe20008000000 */
[----:B-1----:R-:W-:-:S13]  /*0520*/  ISETP.NE.AND P0, PT, R2, RZ, PT ;  /* 0x000000ff0200720c */ /* 0x002fda0003f05270 */
[----:B------:R-:W-:Y:S05]  /*0530*/  @P0 BRA `(.L_x_9) ;  /* 0x0000000000500947 */ /* 0x000fea0003800000 */
[----:B------:R-:W1:Y:S01]  /*0540*/  S2UR UR4, SR_CgaCtaId ;  /* 0x00000000000479c3 */ /* 0x000e620000008800 */
[----:B------:R-:W-:Y:S01]  /*0550*/  UMOV UR5, 0x400 ;  /* 0x0000040000057882 */ /* 0x000fe20000000000 */
[----:B------:R-:W-:Y:S01]  /*0560*/  UMOV UR8, 0x1 ;  /* 0x0000000100087882 */ /* 0x000fe20000000000 */
[----:B------:R-:W-:Y:S01]  /*0570*/  UMOV UR6, 0x2 ;  /* 0x0000000200067882 */ /* 0x000fe20000000000 */
[----:B------:R-:W-:-:S04]  /*0580*/  UIADD3 UR8, UPT, UPT, -UR8, 0x100000, URZ ;  /* 0x0010000008087890 */ /* 0x000fc8000fffe1ff */
[----:B------:R-:W-:Y:S02]  /*0590*/  USHF.L.U32 UR9, UR8, 0xb, URZ ;  /* 0x0000000b08097899 */ /* 0x000fe400080006ff */
[----:B------:R-:W-:Y:S02]  /*05a0*/  USHF.L.U32 UR8, UR8, 0x1, URZ ;  /* 0x0000000108087899 */ /* 0x000fe400080006ff */
[----:B------:R-:W-:-:S04]  /*05b0*/  UIADD3 UR6, UPT, UPT, -UR6, 0x100000, URZ ;  /* 0x0010000006067890 */ /* 0x000fc8000fffe1ff */
[----:B------:R-:W-:Y:S02]  /*05c0*/  USHF.L.U32 UR7, UR6, 0xb, URZ ;  /* 0x0000000b06077899 */ /* 0x000fe400080006ff */
[----:B------:R-:W-:Y:S01]  /*05d0*/  USHF.L.U32 UR6, UR6, 0x1, URZ ;  /* 0x0000000106067899 */ /* 0x000fe200080006ff */
[----:B------:R-:W-:Y:S01]  /*05e0*/  ELECT P0, URZ, PT ;  /* 0x0000000000ff782f */ /* 0x000fe20003800000 */
[----:B-1----:R-:W-:Y:S01]  /*05f0*/  ULEA UR4, UR4, UR5, 0x18 ;  /* 0x0000000504047291 */ /* 0x002fe2000f8ec0ff */
[----:B------:R-:W1:Y:S11]  /*0600*/  FENCE.VIEW.ASYNC.S ;  /* 0x00000000000073c6 */ /* 0x000e760000000000 */
[----:B-1----:R1:W3:Y:S01]  /*0610*/  SYNCS.EXCH.64 URZ, [UR4], UR8 ;  /* 0x0000000804ff75b2 */ /* 0x0022e20008000100 */
[----:B------:R1:W4:Y:S01]  /*0620*/  SYNCS.EXCH.64 URZ, [UR4+0x18], UR6 ;  /* 0x0000180604ff75b2 */ /* 0x0003220008000100 */
[----:B------:R1:W1:Y:S01]  /*0630*/  SYNCS.EXCH.64 URZ, [UR4+0x8], UR8 ;  /* 0x0000080804ff75b2 */ /* 0x0002620008000100 */
[----:B------:R1:W1:Y:S01]  /*0640*/  SYNCS.EXCH.64 URZ, [UR4+0x20], UR6 ;  /* 0x0000200604ff75b2 */ /* 0x0002620008000100 */
[----:B------:R1:W1:Y:S01]  /*0650*/  SYNCS.EXCH.64 URZ, [UR4+0x10], UR8 ;  /* 0x0000100804ff75b2 */ /* 0x0002620008000100 */
[----:B------:R1:W1:Y:S01]  /*0660*/  SYNCS.EXCH.64 URZ, [UR4+0x28], UR6 ;  /* 0x0000280604ff75b2 */ /* 0x0002620008000100 */
[----:B------:R-:W-:Y:S01]  /*0670*/  NOP ;  /* 0x0000000000007918 */ /* 0x000fe20000000000 */
.L_x_9:
[----:B------:R-:W2:Y:S01]  /*0680*/  SHFL.IDX PT, R2, R86, RZ, 0x1f ;  /* 0x00001fff56027589 */ /* 0x000ea200000e0000 */
[----:B------:R-:W-:Y:S01]  /*0690*/  NOP ;  /* 0x0000000000007918 */ /* 0x000fe20000000000 */
[----:B--2---:R-:W-:-:S13]  /*06a0*/  ISETP.NE.AND P0, PT, R2, 0x1, PT ;  /* 0x000000010200780c */ /* 0x004fda0003f05270 */
[----:B------:R-:W-:Y:S05]  /*06b0*/  @P0 BRA `(.L_x_10) ;  /* 0x0000000000580947 */ /* 0x000fea0003800000 */
[----:B-1----:R-:W1:Y:S01]  /*06c0*/  S2UR UR4, SR_CgaCtaId ;  /* 0x00000000000479c3 */ /* 0x002e620000008800 */
        /* <DEDUP_REMOVED lines=12> */
[----:B-1----:R2:W1:Y:S01]  /*0790*/  SYNCS.EXCH.64 URZ, [UR4+0x30], UR8 ;  /* 0x0000300804ff75b2 */ /* 0x0024620008000100 */
[----:B------:R2:W1:Y:S01]  /*07a0*/  SYNCS.EXCH.64 URZ, [UR4+0x50], UR6 ;  /* 0x0000500604ff75b2 */ /* 0x0004620008000100 */
[----:B------:R2:W1:Y:S01]  /*07b0*/  SYNCS.EXCH.64 URZ, [UR4+0x38], UR8 ;  /* 0x0000380804ff75b2 */ /* 0x0004620008000100 */
[----:B------:R2:W1:Y:S01]  /*07c0*/  SYNCS.EXCH.64 URZ, [UR4+0x58], UR6 ;  /* 0x0000580604ff75b2 */ /* 0x0004620008000100 */
[----:B------:R2:W1:Y:S01]  /*07d0*/  SYNCS.EXCH.64 URZ, [UR4+0x40], UR8 ;  /* 0x0000400804ff75b2 */ /* 0x0004620008000100 */
[----:B------:R2:W1:Y:S01]  /*07e0*/  SYNCS.EXCH.64 URZ, [UR4+0x60], UR6 ;  /* 0x0000600604ff75b2 */ /* 0x0004620008000100 */
[----:B------:R2:W1:Y:S01]  /*07f0*/  SYNCS.EXCH.64 URZ, [UR4+0x48], UR8 ;  /* 0x0000480804ff75b2 */ /* 0x0004620008000100 */
[----:B------:R2:W1:Y:S02]  /*0800*/  SYNCS.EXCH.64 URZ, [UR4+0x68], UR6 ;  /* 0x0000680604ff75b2 */ /* 0x0004640008000100 */
[----:B--2---:R-:W-:Y:S01]  /*0810*/  NOP ;  /* 0x0000000000007918 */ /* 0x004fe20000000000 */
.L_x_10:
[----:B------:R-:W2:Y:S01]  /*0820*/  SHFL.IDX PT, R2, R86, RZ, 0x1f ;  /* 0x00001fff56027589 */ /* 0x000ea200000e0000 */
[----:B------:R-:W-:Y:S01]  /*0830*/  NOP ;  /* 0x0000000000007918 */ /* 0x000fe20000000000 */
[----:B--2---:R-:W-:-:S13]  /*0840*/  ISETP.NE.AND P0, PT, R2, 0x3, PT ;  /* 0x000000030200780c */ /* 0x004fda0003f05270 */
[----:B------:R-:W-:Y:S05]  /*0850*/  @P0 BRA `(.L_x_11) ;  /* 0x0000000000300947 */ /* 0x000fea0003800000 */
[----:B-1----:R-:W1:Y:S01]  /*0860*/  S2UR UR6, SR_CgaCtaId ;  /* 0x00000000000679c3 */ /* 0x002e620000008800 */
[----:B------:R-:W-:Y:S01]  /*0870*/  UMOV UR4, 0x400 ;  /* 0x0000040000047882 */ /* 0x000fe20000000000 */
[----:B------:R-:W-:Y:S01]  /*0880*/  UMOV UR5, 0x20 ;  /* 0x0000002000057882 */ /* 0x000fe20000000000 */
[----:B------:R-:W-:Y:S01]  /*0890*/  ELECT P0, URZ, PT ;  /* 0x0000000000ff782f */ /* 0x000fe20003800000 */
[----:B-1----:R-:W-:Y:S02]  /*08a0*/  ULEA UR6, UR6, UR4, 0x18 ;  /* 0x0000000406067291 */ /* 0x002fe4000f8ec0ff */
[----:B------:R-:W-:-:S04]  /*08b0*/  UIADD3 UR4, UPT, UPT, -UR5, 0x100000, URZ ;  /* 0x0010000005047890 */ /* 0x000fc8000fffe1ff */
[----:B------:R-:W-:Y:S02]  /*08c0*/  USHF.L.U32 UR5, UR4, 0xb, URZ ;  /* 0x0000000b04057899 */ /* 0x000fe400080006ff */
[----:B------:R-:W-:Y:S01]  /*08d0*/  USHF.L.U32 UR4, UR4, 0x1, URZ ;  /* 0x0000000104047899 */ /* 0x000fe200080006ff */
[----:B------:R-:W1:Y:S11]  /*08e0*/  FENCE.VIEW.ASYNC.S ;  /* 0x00000000000073c6 */ /* 0x000e760000000000 */
[----:B-1----:R2:W1:Y:S01]  /*08f0*/  SYNCS.EXCH.64 URZ, [UR6+0x70], UR4 ;  /* 0x0000700406ff75b2 */ /* 0x0024620008000100 */
[----:B------:R2:W1:Y:S02]  /*0900*/  SYNCS.EXCH.64 URZ, [UR6+0x78], UR4 ;  /* 0x0000780406ff75b2 */ /* 0x0004640008000100 */
[----:B--2---:R-:W-:Y:S01]  /*0910*/  NOP ;  /* 0x0000000000007918 */ /* 0x004fe20000000000 */
.L_x_11:
[----:B------:R-:W2:Y:S01]  /*0920*/  SHFL.IDX PT, R2, R86, RZ, 0x1f ;  /* 0x00001fff56027589 */ /* 0x000ea200000e0000 */
[----:B------:R-:W-:Y:S01]  /*0930*/  NOP ;  /* 0x0000000000007918 */ /* 0x000fe20000000000 */
[----:B--2---:R-:W-:-:S13]  /*0940*/  ISETP.NE.AND P0, PT, R2, 0x4, PT ;  /* 0x000000040200780c */ /* 0x004fda0003f05270 */
[----:B------:R-:W-:Y:S05]  /*0950*/  @P0 BRA `(.L_x_12) ;  /* 0x00000000004c0947 */ /* 0x000fea0003800000 */
[----:B-1----:R-:W1:Y:S01]  /*0960*/  S2UR UR6, SR_CgaCtaId ;  /* 0x00000000000679c3 */ /* 0x002e620000008800 */
[----:B------:R-:W-:Y:S01]  /*0970*/  UMOV UR4, 0x1e0 ;  /* 0x000001e000047882 */ /* 0x000fe20000000000 */
[----:B------:R-:W-:Y:S01]  /*0980*/  UMOV UR5, 0x400 ;  /* 0x0000040000057882 */ /* 0x000fe20000000000 */
[----:B------:R-:W-:Y:S01]  /*0990*/  USEL UR4, UR4, 0x1a0, UP3 ;  /* 0x000001a004047887 */ /* 0x000fe20009800000 */
[----:B------:R-:W-:Y:S01]  /*09a0*/  UMOV UR8, 0x1 ;  /* 0x0000000100087882 */ /* 0x000fe20000000000 */
[----:B------:R-:W-:Y:S01]  /*09b0*/  ELECT P0, URZ, PT ;  /* 0x0000000000ff782f */ /* 0x000fe20003800000 */
[----:B------:R-:W-:-:S04]  /*09c0*/  UIADD3 UR8, UPT, UPT, -UR8, 0x100000, URZ ;  /* 0x0010000008087890 */ /* 0x000fc8000fffe1ff */
[----:B------:R-:W-:Y:S02]  /*09d0*/  USHF.L.U32 UR9, UR8, 0xb, URZ ;  /* 0x0000000b08097899 */ /* 0x000fe400080006ff */
[----:B------:R-:W-:Y:S02]  /*09e0*/  USHF.L.U32 UR8, UR8, 0x1, URZ ;  /* 0x0000000108087899 */ /* 0x000fe400080006ff */
[----:B-1----:R-:W-:Y:S02]  /*09f0*/  ULEA UR6, UR6, UR5, 0x18 ;  /* 0x0000000506067291 */ /* 0x002fe4000f8ec0ff */
[----:B------:R-:W-:-:S04]  /*0a00*/  UIADD3 UR4, UPT, UPT, -UR4, 0x100000, URZ ;  /* 0x0010000004047890 */ /* 0x000fc8000fffe1ff */
[----:B------:R-:W-:Y:S02]  /*0a10*/  USHF.L.U32 UR5, UR4, 0xb, URZ ;  /* 0x0000000b04057899 */ /* 0x000fe400080006ff */
[----:B------:R-:W-:Y:S01]  /*0a20*/  USHF.L.U32 UR4, UR4, 0x1, URZ ;  /* 0x0000000104047899 */ /* 0x000fe200080006ff */
[----:B------:R-:W1:Y:S03]  /*0a30*/  FENCE.VIEW.ASYNC.S ;  /* 0x00000000000073c6 */ /* 0x000e660000000000 */
[----:B-1----:R2:W1:Y:S08]  /*0a40*/  SYNCS.EXCH.64 URZ, [UR6+0x80], UR8 ;  /* 0x0000800806ff75b2 */ /* 0x0024700008000100 */
[----:B------:R2:W1:Y:S01]  /*0a50*/  SYNCS.EXCH.64 URZ, [UR6+0x90], UR4 ;  /* 0x0000900406ff75b2 */ /* 0x0004620008000100 */
[----:B------:R2:W1:Y:S01]  /*0a60*/  SYNCS.EXCH.64 URZ, [UR6+0x88], UR8 ;  /* 0x0000880806ff75b2 */ /* 0x0004620008000100 */
[----:B------:R2:W1:Y:S02]  /*0a70*/  SYNCS.EXCH.64 URZ, [UR6+0x98], UR4 ;  /* 0x0000980406ff75b2 */ /* 0x0004640008000100 */
[----:B--2---:R-:W-:Y:S01]  /*0a80*/  NOP ;  /* 0x0000000000007918 */ /* 0x004fe20000000000 */
.L_x_12:
        /* <DEDUP_REMOVED lines=26> */
.L_x_13:
[----:B------:R-:W2:Y:S01]  /*0c30*/  SHFL.IDX PT, R2, R86, RZ, 0x1f ;  /* 0x00001fff56027589 */ /* 0x000ea200000e0000 */
[----:B------:R-:W-:Y:S01]  /*0c40*/  NOP ;  /* 0x0000000000007918 */ /* 0x000fe20000000000 */
[----:B--2---:R-:W-:-:S13]  /*0c50*/  ISETP.NE.AND P0, PT, R2, 0x3, PT ;  /* 0x000000030200780c */ /* 0x004fda0003f05270 */
[----:B------:R-:W-:Y:S05]  /*0c60*/  @P0 BRA `(.L_x_14) ;  /* 0x0000000000380947 */ /* 0x000fea0003800000 */
[----:B------:R-:W2:Y:S01]  /*0c70*/  S2UR UR5, SR_CgaCtaId ;  /* 0x00000000000579c3 */ /* 0x000ea20000008800 */
[----:B-1----:R-:W-:Y:S01]  /*0c80*/  UMOV UR4, 0x400 ;  /* 0x0000040000047882 */ /* 0x002fe20000000000 */
[----:B------:R-:W-:Y:S01]  /*0c90*/  UMOV UR6, 0x20 ;  /* 0x0000002000067882 */ /* 0x000fe20000000000 */
[----:B------:R-:W-:Y:S01]  /*0ca0*/  ELECT P0, URZ, PT ;  /* 0x0000000000ff782f */ /* 0x000fe20003800000 */
[----:B------:R-:W-:-:S04]  /*0cb0*/  UIADD3 UR6, UPT, UPT, -UR6, 0x100000, URZ ;  /* 0x0010000006067890 */ /* 0x000fc8000fffe1ff */
[----:B------:R-:W-:Y:S02]  /*0cc0*/  USHF.L.U32 UR7, UR6, 0xb, URZ ;  /* 0x0000000b06077899 */ /* 0x000fe400080006ff */
[----:B------:R-:W-:Y:S02]  /*0cd0*/  USHF.L.U32 UR6, UR6, 0x1, URZ ;  /* 0x0000000106067899 */ /* 0x000fe400080006ff */
[----:B--2---:R-:W-:Y:S01]  /*0ce0*/  ULEA UR4, UR5, UR4, 0x18 ;  /* 0x0000000405047291 */ /* 0x004fe2000f8ec0ff */
[----:B------:R-:W1:Y:S11]  /*0cf0*/  FENCE.VIEW.ASYNC.S ;  /* 0x00000000000073c6 */ /* 0x000e760000000000 */
[----:B-1----:R2:W1:Y:S01]  /*0d00*/  SYNCS.EXCH.64 URZ, [UR4+0xe0], UR6 ;  /* 0x0000e00604ff75b2 */ /* 0x0024620008000100 */
[----:B------:R2:W1:Y:S01]  /*0d10*/  SYNCS.EXCH.64 URZ, [UR4+0xf0], UR6 ;  /* 0x0000f00604ff75b2 */ /* 0x0004620008000100 */
[----:B------:R2:W1:Y:S01]  /*0d20*/  SYNCS.EXCH.64 URZ, [UR4+0xe8], UR6 ;  /* 0x0000e80604ff75b2 */ /* 0x0004620008000100 */
[----:B------:R2:W1:Y:S02]  /*0d30*/  SYNCS.EXCH.64 URZ, [UR4+0xf8], UR6 ;  /* 0x0000f80604ff75b2 */ /* 0x0004640008000100 */
[----:B--2---:R-:W-:Y:S01]  /*0d40*/  NOP ;  /* 0x0000000000007918 */ /* 0x004fe20000000000 */
.L_x_14:
[----:B-1----:R-:W1:Y:S01]  /*0d50*/  LDCU UR4, c[0x0][0x36c] ;  /* 0x00006d80ff0477ac */ /* 0x002e620008000800 */
[----:B------:R-:W-:Y:S01]  /*0d60*/  ISETP.NE.OR P3, PT, R0, 0x2, !P3 ;  /* 0x000000020000780c */ /* 0x000fe20005f65670 */
[----:B------:R-:W-:Y:S01]  /*0d70*/  NOP ;  /* 0x0000000000007918 */ /* 0x000fe20000000000 */
[----:B------:R-:W-:Y:S01]  /*0d80*/  LOP3.LUT R0, R95, 0x1f, RZ, 0xc0, !PT ;  /* 0x0000001f5f007812 */ /* 0x000fe200078ec0ff */
[----:B------:R-:W-:Y:S02]  /*0d90*/  UISETP.NE.AND UP4, UPT, UR17, URZ, UPT ;  /* 0x000000ff1100728c */ /* 0x000fe4000bf85270 */
[----:B-1----:R-:W-:-:S09]  /*0da0*/  UISETP.EQ.U32.AND UP5, UPT, UR4, 0x1, UPT ;  /* 0x000000010400788c */ /* 0x002fd2000bfa2070 */
[----:B------:R-:W-:Y:S05]  /*0db0*/  BRA.U !UP5, `(.L_x_15) ;  /* 0x000000010d087547 */ /* 0x000fea000b800000 */
[----:B---34-:R-:W-:Y:S01]  /*0dc0*/  UCGABAR_ARV ;  /* 0x00000000000079c7 */ /* 0x018fe20008000000 */
[----:B------:R-:W-:Y:S05]  /*0dd0*/  BRA `(.L_x_16) ;  /* 0x0000000000047947 */ /* 0x000fea0003800000 */
.L_x_15:
[----:B---34-:R-:W-:Y:S01]  /*0de0*/  NOP ;  /* 0x0000000000007918 */ /* 0x018fe20000000000 */
.L_x_16:
[----:B------:R-:W1:Y:S01]  /*0df0*/  S2UR UR7, SR_CTAID.X ;  /* 0x00000000000779c3 */ /* 0x000e620000002500 */
[----:B------:R-:W-:-:S05]  /*0e00*/  CS2R.32 R87, SR_CgaSize ;  /* 0x0000000000577805 */ /* 0x000fca0000008a00 */
[----:B------:R-:W-:-:S05]  /*0e10*/  IMAD R87, R87, -0xa0, RZ ;  /* 0xffffff6057577824 */ /* 0x000fca00078e02ff */
[----:B------:R-:W-:-:S14]  /*0e20*/  R2UR UR5, R87 ;  /* 0x00000000570572ca */ /* 0x000fdc00000e0000 */
[----:B------:R-:W2:Y:S01]  /*0e30*/  LDCU UR5, c[0x0][UR5+0x2b0] ;  /* 0x00005600050577ac */ /* 0x000ea20008000800 */
[----:B------:R-:W-:-:S05]  /*0e40*/  CS2R.32 R87, SR_CgaSize ;  /* 0x0000000000577805 */ /* 0x000fca0000008a00 */
[----:B------:R-:W-:-:S05]  /*0e50*/  IMAD R87, R87, -0xa0, RZ ;  /* 0xffffff6057577824 */ /* 0x000fca00078e02ff */
[----:B------:R-:W-:-:S14]  /*0e60*/  R2UR UR4, R87 ;  /* 0x00000000570472ca */ /* 0x000fdc00000e0000 */
[----:B------:R-:W3:Y:S01]  /*0e70*/  LDCU UR4, c[0x0][UR4+0x2b4] ;  /* 0x00005680040477ac */ /* 0x000ee20008000800 */
[----:B------:R-:W4:Y:S01]  /*0e80*/  S2UR UR8, SR_CTAID.Y ;  /* 0x00000000000879c3 */ /* 0x000f220000002600 */
[----:B------:R-:W-:-:S05]  /*0e90*/  CS2R.32 R87, SR_CgaSize ;  /* 0x0000000000577805 */ /* 0x000fca0000008a00 */
[----:B------:R-:W-:-:S05]  /*0ea0*/  IMAD R87, R87, -0xa0, RZ ;  /* 0xffffff6057577824 */ /* 0x000fca00078e02ff */
[----:B------:R-:W-:-:S14]  /*0eb0*/  R2UR UR9, R87 ;  /* 0x00000000570972ca */ /* 0x000fdc00000e0000 */
[----:B------:R-:W3:Y:S01]  /*0ec0*/  LDCU UR9, c[0x0][UR9+0x2a0] ;  /* 0x00005400090977ac */ /* 0x000ee20008000800 */
[----:B------:R-:W4:Y:S01]  /*0ed0*/  LDCU UR21, c[0x0][0xb24] ;  /* 0x00016480ff1577ac */ /* 0x000f220008000800 */
[----:B------:R-:W3:Y:S01]  /*0ee0*/  S2UR UR10, SR_CgaCtaId ;  /* 0x00000000000a79c3 */ /* 0x000ee20000008800 */
[----:B------:R-:W-:-:S05]  /*0ef0*/  CS2R.32 R87, SR_CgaSize ;  /* 0x0000000000577805 */ /* 0x000fca0000008a00 */
[----:B------:R-:W-:-:S05]  /*0f00*/  IMAD R87, R87, -0xa0, RZ ;  /* 0xffffff6057577824 */ /* 0x000fca00078e02ff */
[----:B------:R-:W-:-:S14]  /*0f10*/  R2UR UR59, R87 ;  /* 0x00000000573b72ca */ /* 0x000fdc00000e0000 */
[----:B------:R-:W3:Y:S01]  /*0f20*/  LDCU UR59, c[0x0][UR59+0x2a4] ;  /* 0x000054803b3b77ac */ /* 0x000ee20008000800 */
[----:B------:R-:W3:Y:S01]  /*0f30*/  LDCU UR42, c[0x0][0xb24] ;  /* 0x00016480ff2a77ac */ /* 0x000ee20008000800 */
[----:B-1----:R-:W-:Y:S01]  /*0f40*/  I2FP.F32.U32 R3, UR7 ;  /* 0x0000000700037c45 */ /* 0x002fe20008201000 */
[----:B------:R-:W1:Y:S01]  /*0f50*/  S2UR UR36, SR_CTAID.Z ;  /* 0x00000000002479c3 */ /* 0x000e620000002700 */
[----:B------:R-:W1:Y:S03]  /*0f60*/  LDCU UR27, c[0x0][0xb30] ;  /* 0x00016600ff1b77ac */ /* 0x000e660008000800 */
[----:B--2---:R-:W-:Y:S01]  /*0f70*/  FMUL R3, R3, UR5 ;  /* 0x0000000503037c20 */ /* 0x004fe20008400000 */
[----:B------:R-:W-:Y:S01]  /*0f80*/  UMOV UR16, UR7 ;  /* 0x0000000700107c82 */ /* 0x000fe20008000000 */
[----:B----4-:R-:W-:Y:S01]  /*0f90*/  UISETP.GE.AND UP2, UPT, UR21, 0x1, UPT ;  /* 0x000000011500788c */ /* 0x010fe2000bf46270 */
[----:B------:R-:W-:Y:S01]  /*0fa0*/  I2FP.F32.U32 R2, UR8 ;  /* 0x0000000800027c45 */ /* 0x000fe20008201000 */
[----:B------:R-:W-:-:S02]  /*0fb0*/  UMOV UR20, UR8 ;  /* 0x0000000800147c82 */ /* 0x000fc40008000000 */
[----:B------:R-:W2:Y:S02]  /*0fc0*/  F2I.U32.TRUNC.NTZ R3, R3 ;  /* 0x0000000300037305 */ /* 0x000ea4000020f000 */
[----:B---3--:R-:W-:Y:S01]  /*0fd0*/  FMUL R2, R2, UR4 ;  /* 0x0000000402027c20 */ /* 0x008fe20008400000 */
[----:B------:R-:W-:-:S05]  /*0fe0*/  USHF.L.U32 UR28, UR10, 0xc, URZ ;  /* 0x0000000c0a1c7899 */ /* 0x000fca00080006ff */
[----:B------:R-:W3:Y:S01]  /*0ff0*/  F2I.U32.TRUNC.NTZ R2, R2 ;  /* 0x0000000200027305 */ /* 0x000ee2000020f000 */
[----:B--2---:R-:W-:Y:S02]  /*1000*/  R2UR UR4, R3 ;  /* 0x00000000030472ca */ /* 0x004fe400000e0000 */
[----:B---3--:R-:W-:Y:S02]  /*1010*/  R2UR UR6, R2 ;  /* 0x00000000020672ca */ /* 0x008fe400000e0000 */
[----:B------:R-:W-:-:S09]  /*1020*/  PRMT R2, RZ, 0x7610, R2 ;  /* 0x00007610ff027816 */ /* 0x000fd20000000002 */
[----:B------:R-:W-:-:S04]  /*1030*/  UIADD3 UR5, UPT, UPT, -UR4, URZ, URZ ;  /* 0x000000ff04057290 */ /* 0x000fc8000fffe1ff */
[----:B------:R-:W-:Y:S02]  /*1040*/  UIMAD UR5, UR9, UR5, UR7 ;  /* 0x00000005090572a4 */ /* 0x000fe4000f8e0207 */
[----:B------:R-:W-:-:S04]  /*1050*/  UIADD3 UR4, UPT, UPT, -UR6, URZ, URZ ;  /* 0x000000ff06047290 */ /* 0x000fc8000fffe1ff */
[----:B------:R-:W-:Y:S01]  /*1060*/  IMAD.U32 R87, RZ, RZ, UR5 ;  /* 0x00000005ff577e24 */ /* 0x000fe2000f8e00ff */
[----:B------:R-:W-:Y:S01]  /*1070*/  UIMAD UR59, UR59, UR4, UR8 ;  /* 0x000000043b3b72a4 */ /* 0x000fe2000f8e0208 */
[----:B-1----:R-:W-:Y:S11]  /*1080*/  BRA.U UP4, `(.L_x_17) ;  /* 0x0000000104287547 */ /* 0x002ff6000b800000 */
[----:B------:R-:W-:Y:S01]  /*1090*/  R2UR UR4, R87 ;  /* 0x00000000570472ca */ /* 0x000fe200000e0000 */
[----:B------:R-:W-:Y:S02]  /*10a0*/  UISETP.NE.AND UP0, UPT, UR59, URZ, UPT ;  /* 0x000000ff3b00728c */ /* 0x000fe4000bf05270 */
[----:B------:R-:W-:-:S10]  /*10b0*/  UISETP.NE.AND UP1, UPT, UR59, 0x1, UPT ;  /* 0x000000013b00788c */ /* 0x000fd4000bf25270 */
[----:B------:R-:W-:-:S04]  /*10c0*/  UISETP.EQ.OR UP0, UPT, UR4, URZ, !UP0 ;  /* 0x000000ff0400728c */ /* 0x000fc8000c702670 */
[----:B------:R-:W-:Y:S02]  /*10d0*/  USEL UR5, URZ, 0x1, !UP0 ;  /* 0x00000001ff057887 */ /* 0x000fe4000c000000 */
[----:B------:R-:W-:Y:S02]  /*10e0*/  UISETP.NE.AND UP0, UPT, UR4, URZ, UPT ;  /* 0x000000ff0400728c */ /* 0x000fe4000bf05270 */
[----:B------:R-:W-:-:S04]  /*10f0*/  USEL UR4, URZ, 0x2, UP1 ;  /* 0x00000002ff047887 */ /* 0x000fc80008800000 */
[----:B------:R-:W-:-:S04]  /*1100*/  USEL UR4, UR4, 0x2, UP0 ;  /* 0x0000000204047887 */ /* 0x000fc80008000000 */
[----:B------:R-:W-:-:S06]  /*1110*/  UIADD3 UR4, UPT, UPT, UR5, UR4, URZ ;  /* 0x0000000405047290 */ /* 0x000fcc000fffe0ff */
[----:B------:R-:W-:Y:S02]  /*1120*/  MOV R2, UR4 ;  /* 0x0000000400027c02 */ /* 0x000fe40008000f00 */
.L_x_17:
[----:B------:R-:W-:Y:S05]  /*1130*/  BRA.U !UP2, `(.L_x_18) ;  /* 0x000000010ad47547 */ /* 0x000fea000b800000 */
[----:B------:R-:W1:Y:S01]  /*1140*/  LDCU.128 UR12, c[0x0][0xb10] ;  /* 0x00016200ff0c77ac */ /* 0x000e620008000c00 */
[----:B------:R-:W2:Y:S01]  /*1150*/  LDCU UR6, c[0x0][0x370] ;  /* 0x00006e00ff0677ac */ /* 0x000ea20008000800 */
[----:B------:R-:W3:Y:S01]  /*1160*/  LDCU UR5, c[0x0][0x374] ;  /* 0x00006e80ff0577ac */ /* 0x000ee20008000800 */
[----:B------:R-:W4:Y:S01]  /*1170*/  LDCU UR26, c[0x0][0xb0c] ;  /* 0x00016180ff1a77ac */ /* 0x000f220008000800 */
[----:B------:R-:W4:Y:S01]  /*1180*/  LDCU UR4, c[0x0][0xb20] ;  /* 0x00016400ff0477ac */ /* 0x000f220008000800 */
[----:B------:R-:W4:Y:S01]  /*1190*/  LDCU.64 UR8, c[0x0][0xb28] ;  /* 0x00016500ff0877ac */ /* 0x000f220008000a00 */
[----:B-1----:R-:W-:Y:S02]  /*11a0*/  UISETP.NE.AND UP0, UPT, UR14, 0x1, UPT ;  /* 0x000000010e00788c */ /* 0x002fe4000bf05270 */
[----:B---3--:R-:W-:Y:S02]  /*11b0*/  UIMAD.WIDE.U32 UR10, UR5, UR15, URZ ;  /* 0x0000000f050a72a5 */ /* 0x008fe4000f8e00ff */
[----:B--2---:R-:W-:-:S02]  /*11c0*/  UIMAD.WIDE.U32 UR22, UR6, UR12, URZ ;  /* 0x0000000c061672a5 */ /* 0x004fc4000f8e00ff */
[----:B----4-:R-:W-:Y:S02]  /*11d0*/  UISETP.NE.AND UP1, UPT, UR26, 0x1, UPT ;  /* 0x000000011a00788c */ /* 0x010fe4000bf25270 */
[----:B------:R-:W-:Y:S01]  /*11e0*/  UISETP.NE.AND UP2, UPT, UR21, 0x1, UPT ;  /* 0x000000011500788c */ /* 0x000fe2000bf45270 */
[----:B------:R-:W-:Y:S02]  /*11f0*/  UMOV UR10, UR11 ;  /* 0x0000000b000a7c82 */ /* 0x000fe40008000000 */
[----:B------:R-:W-:Y:S01]  /*1200*/  UMOV UR22, UR23 ;  /* 0x0000001700167c82 */ /* 0x000fe20008000000 */
[----:B------:R-:W-:Y:S02]  /*1210*/  @UP0 USHF.R.U32.HI UR5, URZ, UR4, UR10 ;  /* 0x00000004ff050299 */ /* 0x000fe4000801160a */
[----:B------:R-:W-:Y:S02]  /*1220*/  UIMAD.WIDE.U32 UR24, UR20, UR15, URZ ;  /* 0x0000000f141872a5 */ /* 0x000fe4000f8e00ff */
[----:B------:R-:W-:-:S02]  /*1230*/  UIMAD.WIDE.U32 UR10, UR5, UR8, URZ ;  /* 0x00000008050a72a5 */ /* 0x000fc4000f8e00ff */
[----:B------:R-:W-:Y:S02]  /*1240*/  @UP1 USHF.R.U32.HI UR6, URZ, UR13, UR22 ;  /* 0x0000000dff061299 */ /* 0x000fe40008011616 */
[----:B------:R-:W-:Y:S02]  /*1250*/  UIMAD.WIDE.U32 UR18, UR16, UR12, URZ ;  /* 0x0000000c101272a5 */ /* 0x000fe4000f8e00ff */
[----:B------:R-:W-:Y:S01]  /*1260*/  UIMAD.WIDE.U32 UR22, UR6, UR8, URZ ;  /* 0x00000008061672a5 */ /* 0x000fe2000f8e00ff */
[----:B------:R-:W-:Y:S01]  /*1270*/  UMOV UR24, UR25 ;  /* 0x0000001900187c82 */ /* 0x000fe20008000000 */
[----:B------:R-:W-:Y:S01]  /*1280*/  UMOV UR10, UR11 ;  /* 0x0000000b000a7c82 */ /* 0x000fe20008000000 */
[----:B------:R-:W-:Y:S02]  /*1290*/  USHF.R.U32.HI UR24, URZ, UR4, UR24 ;  /* 0x00000004ff187299 */ /* 0x000fe40008011618 */
[----:B------:R-:W-:Y:S02]  /*12a0*/  @UP2 USHF.R.U32.HI UR5, URZ, UR9, UR10 ;  /* 0x00000009ff052299 */ /* 0x000fe4000801160a */
[----:B------:R-:W-:Y:S01]  /*12b0*/  UMOV UR7, UR23 ;  /* 0x0000001700077c82 */ /* 0x000fe20008000000 */
[----:B------:R-:W-:Y:S01]  /*12c0*/  UMOV UR18, UR19 ;  /* 0x0000001300127c82 */ /* 0x000fe20008000000 */
[----:B------:R-:W-:-:S02]  /*12d0*/  @UP2 USHF.R.U32.HI UR6, URZ, UR9, UR7 ;  /* 0x00000009ff062299 */ /* 0x000fc40008011607 */
[----:B------:R-:W-:Y:S02]  /*12e0*/  USHF.R.U32.HI UR18, URZ, UR13, UR18 ;  /* 0x0000000dff127299 */ /* 0x000fe40008011612 */
[----:B------:R-:W-:Y:S02]  /*12f0*/  USEL UR4, UR20, UR24, !UP0 ;  /* 0x0000001814047287 */ /* 0x000fe4000c000000 */
[----:B------:R-:W-:Y:S02]  /*1300*/  UIMAD UR7, UR5, UR21, URZ ;  /* 0x00000015050772a4 */ /* 0x000fe4000f8e02ff */
[----:B------:R-:W-:Y:S02]  /*1310*/  USEL UR5, UR16, UR18, !UP1 ;  /* 0x0000001210057287 */ /* 0x000fe4000c800000 */
[----:B------:R-:W-:Y:S02]  /*1320*/  UIMAD UR12, UR6, UR21, URZ ;  /* 0x00000015060c72a4 */ /* 0x000fe4000f8e02ff */
[----:B------:R-:W-:-:S02]  /*1330*/  UISETP.GE.AND UP0, UPT, UR4, UR7, UPT ;  /* 0x000000070400728c */ /* 0x000fc4000bf06270 */
[----:B------:R-:W-:Y:S02]  /*1340*/  UIMAD.WIDE.U32 UR10, UR4, UR8, URZ ;  /* 0x00000008040a72a5 */ /* 0x000fe4000f8e00ff */
[----:B------:R-:W-:Y:S02]  /*1350*/  UISETP.GE.OR UP0, UPT, UR5, UR12, UP0 ;  /* 0x0000000c0500728c */ /* 0x000fe40008706670 */
[----:B------:R-:W-:Y:S02]  /*1360*/  UIMAD.WIDE.U32 UR12, UR5, UR8, URZ ;  /* 0x00000008050c72a5 */ /* 0x000fe4000f8e00ff */
[----:B------:R-:W-:Y:S01]  /*1370*/  UIADD3 UR10, UPT, UPT, -UR4, URZ, URZ ;  /* 0x000000ff040a7290 */ /* 0x000fe2000fffe1ff */
[----:B------:R-:W-:Y:S01]  /*1380*/  UMOV UR8, UR11 ;  /* 0x0000000b00087c82 */ /* 0x000fe20008000000 */
[----:B------:R-:W-:Y:S02]  /*1390*/  UIADD3 UR11, UPT, UPT, -UR5, URZ, URZ ;  /* 0x000000ff050b7290 */ /* 0x000fe4000fffe1ff */
[----:B------:R-:W-:-:S03]  /*13a0*/  USHF.R.U32.HI UR8, URZ, UR9, UR8 ;  /* 0x00000009ff087299 */ /* 0x000fc60008011608 */
[----:B------:R-:W-:Y:S01]  /*13b0*/  @!UP0 UMOV UR7, UR13 ;  /* 0x0000000d00078c82 */ /* 0x000fe20008000000 */
[----:B------:R-:W-:Y:S02]  /*13c0*/  UIMAD UR20, UR14, UR10, UR20 ;  /* 0x0000000a0e1472a4 */ /* 0x000fe4000f8e0214 */
[----:B------:R-:W-:Y:S02]  /*13d0*/  USEL UR8, UR4, UR8, !UP2 ;  /* 0x0000000804087287 */ /* 0x000fe4000d000000 */
[----:B------:R-:W-:Y:S02]  /*13e0*/  @!UP0 USHF.R.U32.HI UR7, URZ, UR9, UR7 ;  /* 0x00000009ff078299 */ /* 0x000fe40008011607 */
[----:B------:R-:W-:Y:S02]  /*13f0*/  UIADD3 UR9, UPT, UPT, -UR8, URZ, URZ ;  /* 0x000000ff08097290 */ /* 0x000fe4000fffe1ff */
[----:B------:R-:W-:Y:S02]  /*1400*/  @!UP0 USEL UR7, UR5, UR7, !UP2 ;  /* 0x0000000705078287 */ /* 0x000fe4000d000000 */
[----:B------:R-:W-:-:S02]  /*1410*/  UIMAD UR9, UR21, UR9, UR4 ;  /* 0x00000009150972a4 */ /* 0x000fc4000f8e0204 */
[----:B------:R-:W-:Y:S02]  /*1420*/  @!UP0 UIADD3 UR8, UPT, UPT, UR8, -UR7, URZ ;  /* 0x8000000708088290 */ /* 0x000fe4000fffe0ff */
[----:B------:R-:W-:Y:S02]  /*1430*/  @!UP0 UIMAD UR6, UR9, UR6, UR7 ;  /* 0x00000006090682a4 */ /* 0x000fe4000f8e0207 */
[----:B------:R-:W-:Y:S02]  /*1440*/  @!UP0 UIMAD UR4, UR8, UR21, UR5 ;  /* 0x00000015080482a4 */ /* 0x000fe4000f8e0205 */
[----:B------:R-:W-:Y:S02]  /*1450*/  UIMAD UR16, UR26, UR11, UR16 ;  /* 0x0000000b1a1072a4 */ /* 0x000fe4000f8e0210 */
[----:B------:R-:W-:Y:S01]  /*1460*/  UIMAD UR20, UR4, UR14, UR20 ;  /* 0x0000000e041472a4 */ /* 0x000fe2000f8e0214 */
[----:B------:R-:W-:Y:S02]  /*1470*/  @!UP0 UMOV UR5, UR6 ;  /* 0x0000000600058c82 */ /* 0x000fe40008000000 */
[----:B------:R-:W-:-:S12]  /*1480*/  UIMAD UR16, UR5, UR26, UR16 ;  /* 0x0000001a051072a4 */ /* 0x000fd8000f8e0210 */
.L_x_18:
[----:B------:R-:W-:Y:S02]  /*1490*/  UISETP.NE.AND UP1, UPT, UR27, 0x1, UPT ;  /* 0x000000011b00788c */ /* 0x000fe4000bf25270 */
[----:B------:R-:W-:Y:S02]  /*14a0*/  UISETP.NE.AND UP0, UPT, UR17, 0x2, UPT ;  /* 0x000000021100788c */ /* 0x000fe4000bf05270 */
[----:B------:R-:W-:-:S05]  /*14b0*/  ULOP3.LUT UR28, UR28, 0x1000, URZ, 0xc0, !UPT ;  /* 0x000010001c1c7892 */ /* 0x000fca000f8ec0ff */
[----:B------:R-:W-:Y:S07]  /*14c0*/  BRA.U UP1, `(.L_x_19) ;  /* 0x0000000101447547 */ /* 0x000fee000b800000 */
[----:B------:R-:W1:Y:S01]  /*14d0*/  LDCU.128 UR8, c[0x0][0xb10] ;  /* 0x00016200ff0877ac */ /* 0x000e620008000c00 */
[----:B------:R-:W2:Y:S01]  /*14e0*/  LDCU UR12, c[0x0][0xb0c] ;  /* 0x00016180ff0c77ac */ /* 0x000ea20008000800 */
[----:B------:R-:W3:Y:S01]  /*14f0*/  LDCU UR13, c[0x0][0xb20] ;  /* 0x00016400ff0d77ac */ /* 0x000ee20008000800 */
[----:B-1----:R-:W-:Y:S02]  /*1500*/  UIMAD.WIDE.U32 UR6, UR16, UR8, URZ ;  /* 0x00000008100672a5 */ /* 0x002fe4000f8e00ff */
[----:B------:R-:W-:Y:S02]  /*1510*/  UIMAD.WIDE.U32 UR4, UR20, UR11, URZ ;  /* 0x0000000b140472a5 */ /* 0x000fe4000f8e00ff */
[----:B--2---:R-:W-:Y:S02]  /*1520*/  UISETP.NE.AND UP2, UPT, UR12, 0x1, UPT ;  /* 0x000000010c00788c */ /* 0x004fe4000bf45270 */
[----:B------:R-:W-:Y:S01]  /*1530*/  UISETP.NE.AND UP1, UPT, UR10, 0x1, UPT ;  /* 0x000000010a00788c */ /* 0x000fe2000bf25270 */
[----:B------:R-:W-:-:S02]  /*1540*/  UMOV UR6, UR7 ;  /* 0x0000000700067c82 */ /* 0x000fc40008000000 */
[----:B------:R-:W-:Y:S01]  /*1550*/  UMOV UR4, UR5 ;  /* 0x0000000500047c82 */ /* 0x000fe20008000000 */
[----:B------:R-:W-:Y:S02]  /*1560*/  USHF.R.U32.HI UR6, URZ, UR9, UR6 ;  /* 0x00000009ff067299 */ /* 0x000fe40008011606 */
[----:B---3--:R-:W-:Y:S02]  /*1570*/  USHF.R.U32.HI UR4, URZ, UR13, UR4 ;  /* 0x0000000dff047299 */ /* 0x008fe40008011604 */
[----:B------:R-:W-:Y:S02]  /*1580*/  USEL UR5, UR16, UR6, !UP2 ;  /* 0x0000000610057287 */ /* 0x000fe4000d000000 */
[----:B------:R-:W-:-:S04]  /*1590*/  USEL UR4, UR20, UR4, !UP1 ;  /* 0x0000000414047287 */ /* 0x000fc8000c800000 */
[----:B------:R-:W-:Y:S02]  /*15a0*/  UIADD3 UR6, UPT, UPT, UR5, -UR4, URZ ;  /* 0x8000000405067290 */ /* 0x000fe4000fffe0ff */
[----:B------:R-:W-:Y:S02]  /*15b0*/  UIADD3 UR4, UPT, UPT, -UR5, UR4, URZ ;  /* 0x0000000405047290 */ /* 0x000fe4000fffe1ff */
[----:B------:R-:W-:Y:S02]  /*15c0*/  UIMAD UR20, UR6, UR10, UR20 ;  /* 0x0000000a061472a4 */ /* 0x000fe4000f8e0214 */
[----:B------:R-:W-:-:S12]  /*15d0*/  UIMAD UR16, UR4, UR12, UR16 ;  /* 0x0000000c041072a4 */ /* 0x000fd8000f8e0210 */
.L_x_19:
[----:B------:R-:W-:Y:S05]  /*15e0*/  BRA.U !UP5, `(.L_x_20) ;  /* 0x000000010d0c7547 */ /* 0x000fea000b800000 */
[----:B------:R-:W-:Y:S01]  /*15f0*/  UCGABAR_WAIT ;  /* 0x0000000000007dc7 */ /* 0x000fe20008000000 */
[----:B------:R-:W-:Y:S01]  /*1600*/  CCTL.IVALL ;  /* 0x00000000ff00798f */ /* 0x000fe20002000000 */
[----:B------:R-:W-:Y:S05]  /*1610*/  BRA `(.L_x_21) ;  /* 0x0000000000047947 */ /* 0x000fea0003800000 */
.L_x_20:
[----:B------:R-:W-:Y:S06]  /*1620*/  BAR.SYNC.DEFER_BLOCKING 0x0 ;  /* 0x0000000000007b1d */ /* 0x000fec0000010000 */
.L_x_21:
[----:B------:R-:W-:Y:S05]  /*1630*/  BRA.U UP0, `(.L_x_22) ;  /* 0x0000001100947547 */ /* 0x000fea000b800000 */
[----:B------:R-:W1:Y:S01]  /*1640*/  LDCU UR6, c[0x0][0x38c] ;  /* 0x00007180ff0677ac */ /* 0x000e620008000800 */
[----:B------:R-:W2:Y:S01]  /*1650*/  S2UR UR8, SR_CgaCtaId ;  /* 0x00000000000879c3 */ /* 0x000ea20000008800 */
[----:B------:R-:W-:Y:S01]  /*1660*/  PLOP3.LUT P1, PT, PT, PT, UP3, 0x80, 0x8 ;  /* 0x000000000008781c */ /* 0x000fe20003f2f038 */
[----:B------:R-:W-:Y:S01]  /*1670*/  IMAD.MOV.U32 R12, RZ, RZ, 0x1 ;  /* 0x00000001ff0c7424 */ /* 0x000fe200078e00ff */
[----:B------:R-:W-:Y:S01]  /*1680*/  UMOV UR7, 0x400 ;  /* 0x0000040000077882 */ /* 0x000fe20000000000 */
[----:B------:R-:W-:Y:S01]  /*1690*/  UISETP.NE.AND UP1, UPT, UR17, URZ, UPT ;  /* 0x000000ff1100728c */ /* 0x000fe2000bf25270 */
[----:B------:R-:W-:Y:S02]  /*16a0*/  ISETP.EQ.OR P2, PT, R0, RZ, P3 ;  /* 0x000000ff0000720c */ /* 0x000fe40001f42670 */
[----:B------:R-:W-:Y:S02]  /*16b0*/  CS2R R10, SRZ ;  /* 0x00000000000a7805 */ /* 0x000fe4000001ff00 */
[----:B------:R-:W-:Y:S01]  /*16c0*/  PLOP3.LUT P1, PT, P1, PT, PT, 0x8, 0x80 ;  /* 0x000000000080781c */ /* 0x000fe20000f2e170 */
[----:B------:R-:W-:Y:S01]  /*16d0*/  IMAD.MOV.U32 R9, RZ, RZ, RZ ;  /* 0x000000ffff097224 */ /* 0x000fe200078e00ff */
[----:B------:R-:W3:Y:S01]  /*16e0*/  LDCU UR40, c[0x0][0x370] ;  /* 0x00006e00ff2877ac */ /* 0x000ee20008000800 */
[----:B------:R-:W-:Y:S01]  /*16f0*/  IMAD.MOV.U32 R8, RZ, RZ, 0x1 ;  /* 0x00000001ff087424 */ /* 0x000fe200078e00ff */
[----:B------:R-:W4:Y:S01]  /*1700*/  LDCU.64 UR26, c[0x0][0x348] ;  /* 0x00006900ff1a77ac */ /* 0x000f220008000a00 */
[----:B-1----:R-:W-:-:S02]  /*1710*/  UIADD3 UR5, UPT, UPT, UR6, 0x7f, URZ ;  /* 0x0000007f06057890 */ /* 0x002fc4000fffe0ff */
[----:B------:R-:W-:Y:S02]  /*1720*/  USHF.R.U32.HI UR45, URZ, 0x7, UR28 ;  /* 0x00000007ff2d7899 */ /* 0x000fe4000801161c */
[----:B------:R-:W-:Y:S02]  /*1730*/  USHF.R.S32.HI UR4, URZ, 0x1f, UR5 ;  /* 0x0000001fff047899 */ /* 0x000fe40008011405 */
[----:B------:R-:W-:Y:S02]  /*1740*/  UIADD3 UR46, UPT, UPT, UR6, 0xfe, URZ ;  /* 0x000000fe062e7890 */ /* 0x000fe4000fffe0ff */
[----:B------:R-:W-:Y:S02]  /*1750*/  ULEA.HI UR4, UR4, UR5, URZ, 0x7 ;  /* 0x0000000504047291 */ /* 0x000fe4000f8f38ff */
[----:B--2---:R-:W-:Y:S02]  /*1760*/  ULEA UR7, UR8, UR7, 0x18 ;  /* 0x0000000708077291 */ /* 0x004fe4000f8ec0ff */
[----:B------:R-:W-:-:S02]  /*1770*/  USHF.R.S32.HI UR43, URZ, 0x7, UR4 ;  /* 0x00000007ff2b7899 */ /* 0x000fc40008011404 */
[----:B------:R-:W-:Y:S02]  /*1780*/  UIADD3 UR4, UPT, UPT, UR6, -0x1, URZ ;  /* 0xffffffff06047890 */ /* 0x000fe4000fffe0ff */
[----:B------:R-:W-:Y:S02]  /*1790*/  UISETP.LT.U32.AND UP0, UPT, UR43, 0x3, UPT ;  /* 0x000000032b00788c */ /* 0x000fe4000bf01070 */
[----:B------:R-:W-:Y:S02]  /*17a0*/  UISETP.GE.U32.AND UP2, UPT, UR4, -0xff, UPT ;  /* 0xffffff010400788c */ /* 0x000fe4000bf46070 */
[----:B------:R-:W-:Y:S01]  /*17b0*/  USEL UR41, UR43, 0x3, UP0 ;  /* 0x000000032b297887 */ /* 0x000fe20008000000 */
[----:B------:R-:W1:Y:S03]  /*17c0*/  LDCU UR39, c[0x0][0x374] ;  /* 0x00006e80ff2777ac */ /* 0x000e660008000800 */
[----:B------:R-:W-:-:S02]  /*17d0*/  UIADD3 UR21, UPT, UPT, UR41, -0x1, URZ ;  /* 0xffffffff29157890 */ /* 0x000fc4000fffe0ff */
[----:B------:R-:W-:-:S03]  /*17e0*/  USEL UR24, UR48, 0x2, UP1 ;  /* 0x0000000230187887 */ /* 0x000fc60008800000 */
[----:B------:R-:W-:Y:S02]  /*17f0*/  @UP2 UIADD3 UR21, UPT, UPT, UR41, URZ, URZ ;  /* 0x000000ff29152290 */ /* 0x000fe4000fffe0ff */
[----:B------:R-:W-:Y:S02]  /*1800*/  UIADD3 UR29, UPT, UPT, UR7, 0x6400, UR28 ;  /* 0x00006400071d7890 */ /* 0x000fe4000fffe01c */
[----:B------:R-:W-:Y:S02]  /*1810*/  UIADD3 UR44, UPT, UPT, UR43, -UR41, URZ ;  /* 0x800000292b2c7290 */ /* 0x000fe4000fffe0ff */
[----:B------:R-:W-:Y:S01]  /*1820*/  UIADD3 UR21, UPT, UPT, UR21, 0x1, URZ ;  /* 0x0000000115157890 */ /* 0x000fe2000fffe0ff */
[----:B---34-:R-:W-:-:S11]  /*1830*/  UMOV UR5, URZ ;  /* 0x000000ff00057c82 */ /* 0x018fd60008000000 */
.L_x_42:
[----:B------:R-:W2:Y:S02]  /*1840*/  S2UR UR4, SR_CgaCtaId ;  /* 0x00000000000479c3 */ /* 0x000ea40000008800 */
[----:B--2---:R-:W-:-:S09]  /*1850*/  UISETP.NE.AND UP0, UPT, UR4, URZ, UPT ;  /* 0x000000ff0400728c */ /* 0x004fd2000bf05270 */
[----:B-1----:R-:W-:Y:S05]  /*1860*/  BRA.U UP0, `(.L_x_23) ;  /* 0x0000000100287547 */ /* 0x002fea000b800000 */
[----:B------:R-:W-:Y:S02]  /*1870*/  LEA R0, R9, UR7, 0x3 ;  /* 0x0000000709007c11 */ /* 0x000fe4000f8e18ff */
[----:B------:R-:W-:-:S04]  /*1880*/  SHF.L.U32 R3, R8, 0x1f, RZ ;  /* 0x0000001f08037819 */ /* 0x000fc800000006ff */
[----:B------:R-:W2:Y:S02]  /*1890*/  SYNCS.PHASECHK.TRANS64.TRYWAIT P0, [R0+URZ+0xf0], R3 ;  /* 0x0000f003000075a7 */ /* 0x000ea400080011ff */
[----:B--2---:R-:W-:Y:S05]  /*18a0*/  @!P0 BRA `(.L_x_24) ;  /* 0x0000007c00688947 */ /* 0x004fea0003800000 */
.L_x_131:
[----:B------:R3:W-:Y:S01]  /*18b0*/  SYNCS.ARRIVE.TRANS64.A1T0 RZ, [R0+URZ+0xe0], RZ ;  /* 0x0000e0ff00ff79a7 */ /* 0x0007e200081000ff */
[----:B------:R-:W-:-:S05]  /*18c0*/  VIADD R9, R9, 0x1 ;  /* 0x0000000109097836 */ /* 0x000fca0000000000 */
[----:B------:R-:W-:-:S04]  /*18d0*/  ISETP.NE.AND P0, PT, R9, 0x2, PT ;  /* 0x000000020900780c */ /* 0x000fc80003f05270 */
[----:B--2---:R-:W-:Y:S02]  /*18e0*/  SEL R3, RZ, 0x1, P0 ;  /* 0x00000001ff037807 */ /* 0x004fe40000000000 */
[----:B------:R-:W-:Y:S02]  /*18f0*/  SEL R9, R9, RZ, P0 ;  /* 0x000000ff09097207 */ /* 0x000fe40000000000 */
[----:B------:R-:W-:-:S07]  /*1900*/  LOP3.LUT R8, R8, R3, RZ, 0x3c, !PT ;  /* 0x0000000308087212 */ /* 0x000fce00078e3cff */
.L_x_23:
[----:B------:R-:W-:Y:S01]  /*1910*/  ULEA UR4, UR5, UR7, 0x3 ;  /* 0x0000000705047291 */ /* 0x000fe2000f8e18ff */
[----:B---3--:R-:W-:Y:S01]  /*1920*/  SHF.L.U32 R0, R12, 0x1f, RZ ;  /* 0x0000001f0c007819 */ /* 0x008fe200000006ff */
[----:B------:R-:W-:Y:S02]  /*1930*/  UISETP.GE.U32.AND UP0, UPT, UR46, 0xff, UPT ;  /* 0x000000ff2e00788c */ /* 0x000fe4000bf06070 */
[----:B------:R-:W-:Y:S02]  /*1940*/  USHF.L.U32 UR11, UR20, 0x8, URZ ;  /* 0x00000008140b7899 */ /* 0x000fe400080006ff */
[----:B------:R-:W-:Y:S01]  /*1950*/  ULEA UR35, UR16, UR45, 0x6 ;  /* 0x0000002d10237291 */ /* 0x000fe2000f8e30ff */
[----:B------:R-:W-:Y:S02]  /*1960*/  UMOV UR13, URZ ;  /* 0x000000ff000d7c82 */ /* 0x000fe40008000000 */
[----:B------:R2:W3:Y:S02]  /*1970*/  SYNCS.PHASECHK.TRANS64.TRYWAIT P0, [UR4+0x18], R0 ;  /* 0x00001800ff0075a7 */ /* 0x0004e40008001104 */
[----:B------:R-:W-:Y:S07]  /*1980*/  BRA.U !UP0, `(.L_x_25) ;  /* 0x0000000108bc7547 */ /* 0x000fee000b800000 */
[----:B------:R-:W-:Y:S01]  /*1990*/  UMOV UR6, URZ ;  /* 0x000000ff00067c82 */ /* 0x000fe20008000000 */
[----:B------:R-:W-:-:S05]  /*19a0*/  UMOV UR4, UR5 ;  /* 0x0000000500047c82 */ /* 0x000fca0008000000 */
.L_x_31:
[----:B------:R-:W-:Y:S01]  /*19b0*/  ULEA UR33, UR4, UR7, 0x3 ;  /* 0x0000000704217291 */ /* 0x000fe2000f8e18ff */
[----:B---3--:R-:W-:Y:S01]  /*19c0*/  @!P3 MOV R2, 0xa000 ;  /* 0x0000a0000002b802 */ /* 0x008fe20000000f00 */
[----:B-1-3--:R-:W-:Y:S10]  /*19d0*/  @P0 BRA `(.L_x_26) ;  /* 0x00000000000c0947 */ /* 0x00aff40003800000 */
[----:B------:R-:W-:-:S04]  /*19e0*/  SHF.L.U32 R3, R12, 0x1f, RZ ;  /* 0x0000001f0c037819 */ /* 0x000fc800000006ff */
[----:B------:R-:W3:Y:S02]  /*19f0*/  SYNCS.PHASECHK.TRANS64.TRYWAIT P0, [UR33+0x18], R3 ;  /* 0x00001803ff0075a7 */ /* 0x000ee40008001121 */
[----:B---3--:R-:W-:Y:S05]  /*1a00*/  @!P0 BRA `(.L_x_27) ;  /* 0x0000007c00248947 */ /* 0x008fea0003800000 */
.L_x_26:
[----:B------:R3:W-:Y:S01]  /*1a10*/  @!P3 SYNCS.ARRIVE.TRANS64 RZ, [UR33], R2 ;  /* 0x00000002ffffb9a7 */ /* 0x0007e20008000021 */
[----:B------:R-:W-:-:S04]  /*1a20*/  ULOP3.LUT UR5, UR24, 0x2, URZ, 0xfc, !UPT ;  /* 0x0000000218057892 */ /* 0x000fc8000f8efcff */
[----:B------:R-:W-:-:S09]  /*1a30*/  UISETP.NE.AND UP0, UPT, UR5, 0x2, UPT ;  /* 0x000000020500788c */ /* 0x000fd2000bf05270 */
[----:B------:R-:W-:Y:S05]  /*1a40*/  BRA.U UP0, `(.L_x_28) ;  /* 0x0000000100047547 */ /* 0x000fea000b800000 */
[----:B-1----:R-:W-:Y:S05]  /*1a50*/  BPT.TRAP 0x1 ;  /* 0x000000040000795c */ /* 0x002fea0000300000 */
.L_x_28:
[----:B------:R-:W-:Y:S04]  /*1a60*/  BSSY.RECONVERGENT B0, `(.L_x_29) ;  /* 0x0000003000007945 */ /* 0x000fe80003800200 */
[----:B------:R-:W-:Y:S05]  /*1a70*/  @P2 BRA `(.L_x_30) ;  /* 0x0000000000042947 */ /* 0x000fea0003800000 */
[----:B-1----:R-:W-:Y:S05]  /*1a80*/  BPT.TRAP 0x1 ;  /* 0x000000040000795c */ /* 0x002fea0000300000 */
.L_x_30:
[----:B-1----:R-:W-:Y:S05]  /*1a90*/  BSYNC.RECONVERGENT B0 ;  /* 0x0000000000007941 */ /* 0x002fea0003800200 */
.L_x_29:
[----:B------:R-:W-:Y:S02]  /*1aa0*/  UIADD3 UR5, UPT, UPT, UR4, 0x1, URZ ;  /* 0x0000000104057890 */ /* 0x000fe4000fffe0ff */
[----:B------:R-:W-:Y:S02]  /*1ab0*/  ULEA UR32, UR4, UR28, 0xd ;  /* 0x0000001c04207291 */ /* 0x000fe4000f8e68ff */
[----:B------:R-:W-:Y:S02]  /*1ac0*/  UISETP.NE.AND UP0, UPT, UR5, 0x3, UPT ;  /* 0x000000030500788c */ /* 0x000fe4000bf05270 */
[----:B------:R-:W-:Y:S02]  /*1ad0*/  UIADD3 UR16, UP1, UPT, UR26, 0x80, URZ ;  /* 0x000000801a107890 */ /* 0x000fe4000ff3e0ff */
[----:B------:R-:W-:Y:S02]  /*1ae0*/  USEL UR9, URZ, 0x1, UP0 ;  /* 0x00000001ff097887 */ /* 0x000fe40008000000 */
[----:B------:R-:W-:-:S02]  /*1af0*/  USEL UR5, UR5, URZ, UP0 ;  /* 0x000000ff05057287 */ /* 0x000fc40008000000 */
[----:B------:R-:W-:Y:S02]  /*1b00*/  UIADD3 UR14, UP0, UPT, UR26, 0x180, URZ ;  /* 0x000001801a0e7890 */ /* 0x000fe4000ff1e0ff */
[----:B------:R-:W-:Y:S01]  /*1b10*/  ULEA UR8, UR5, UR7, 0x3 ;  /* 0x0000000705087291 */ /* 0x000fe2000f8e18ff */
[----:B------:R-:W-:Y:S01]  /*1b20*/  LOP3.LUT R12, R12, UR9, RZ, 0x3c, !PT ;  /* 0x000000090c0c7c12 */ /* 0x000fe2000f8e3cff */
[----:B------:R-:W-:Y:S02]  /*1b30*/  USHF.L.U32 UR34, UR6, 0x7, URZ ;  /* 0x0000000706227899 */ /* 0x000fe400080006ff */
[----:B------:R-:W-:Y:S01]  /*1b40*/  UIADD3.X UR17, UPT, UPT, URZ, UR27, URZ, UP1, !UPT ;  /* 0x0000001bff117290 */ /* 0x000fe20008ffe4ff */
[----:B--2---:R-:W-:Y:S01]  /*1b50*/  SHF.L.U32 R0, R12, 0x1f, RZ ;  /* 0x0000001f0c007819 */ /* 0x004fe200000006ff */
[----:B------:R-:W-:Y:S02]  /*1b60*/  UIADD3 UR32, UPT, UPT, UR7, 0x6400, UR32 ;  /* 0x0000640007207890 */ /* 0x000fe4000fffe020 */
[----:B------:R-:W-:Y:S01]  /*1b70*/  UIADD3.X UR15, UPT, UPT, URZ, UR27, URZ, UP0, !UPT ;  /* 0x0000001bff0f7290 */ /* 0x000fe200087fe4ff */
[----:B------:R4:W1:Y:S01]  /*1b80*/  SYNCS.PHASECHK.TRANS64.TRYWAIT P0, [UR8+0x18], R0 ;  /* 0x00001800ff0075a7 */ /* 0x0008620008001108 */
[----:B------:R-:W-:Y:S01]  /*1b90*/  ULEA UR8, UR4, UR7, 0xf ;  /* 0x0000000704087291 */ /* 0x000fe2000f8e78ff */
[----:B------:R-:W-:Y:S01]  /*1ba0*/  UMOV UR13, 0x30000 ;  /* 0x00030000000d7882 */ /* 0x000fe20000000000 */
[----:B------:R-:W-:-:S02]  /*1bb0*/  UMOV UR18, 0x0 ;  /* 0x0000000000127882 */ /* 0x000fc40000000000 */
[----:B------:R-:W-:Y:S01]  /*1bc0*/  UIADD3 UR8, UPT, UPT, UR8, 0xc400, URZ ;  /* 0x0000c40008087890 */ /* 0x000fe2000fffe0ff */
[----:B------:R-:W-:Y:S01]  /*1bd0*/  UMOV UR19, 0x10000000 ;  /* 0x1000000000137882 */ /* 0x000fe20000000000 */
[----:B------:R-:W-:Y:S01]  /*1be0*/  UMOV UR12, UR36 ;  /* 0x00000024000c7c82 */ /* 0x000fe20008000000 */
[----:B------:R-:W-:Y:S01]  /*1bf0*/  UMOV UR9, UR33 ;  /* 0x0000002100097c82 */ /* 0x000fe20008000000 */
[----:B------:R-:W-:Y:S01]  /*1c00*/  UMOV UR10, UR34 ;  /* 0x00000022000a7c82 */ /* 0x000fe20008000000 */
[----:B------:R2:W-:Y:S01]  /*1c10*/  UTMALDG.3D.MULTICAST [UR32], [UR16], UR13, desc[UR18] ;  /* 0x00001220100073b4 */ /* 0x0005e2000801180d */
[----:B------:R-:W-:Y:S01]  /*1c20*/  UIADD3 UR6, UPT, UPT, UR6, 0x1, URZ ;  /* 0x0000000106067890 */ /* 0x000fe2000fffe0ff */
[----:B------:R-:W-:-:S03]  /*1c30*/  UMOV UR4, UR5 ;  /* 0x0000000500047c82 */ /* 0x000fc60008000000 */
[----:B------:R-:W-:Y:S01]  /*1c40*/  UISETP.NE.AND UP0, UPT, UR6, UR21, UPT ;  /* 0x000000150600728c */ /* 0x000fe2000bf05270 */
[----:B------:R4:W-:Y:S01]  /*1c50*/  UTMALDG.3D [UR8], [UR14], desc[UR18] ;  /* 0x000012080e0075b4 */ /* 0x0009e20008011000 */
[----:B--2---:R-:W-:-:S07]  /*1c60*/  UMOV UR13, UR21 ;  /* 0x00000015000d7c82 */ /* 0x004fce0008000000 */
[----:B----4-:R-:W-:Y:S05]  /*1c70*/  BRA.U UP0, `(.L_x_31) ;  /* 0xfffffffd004c7547 */ /* 0x010fea000b83ffff */
.L_x_25:
[----:B------:R-:W-:Y:S01]  /*1c80*/  ULEA UR4, UR5, UR7, 0x3 ;  /* 0x0000000705047291 */ /* 0x000fe2000f8e18ff */
[----:B--2---:R-:W-:Y:S01]  /*1c90*/  SHF.L.U32 R0, R12, 0x1f, RZ ;  /* 0x0000001f0c007819 */ /* 0x004fe200000006ff */
[----:B------:R-:W-:Y:S01]  /*1ca0*/  @!P1 SYNCS.ARRIVE.TRANS64.A1T0 RZ, [UR7+0x78], RZ ;  /* 0x000078ffffff99a7 */ /* 0x000fe20008100007 */
[----:B------:R-:W-:-:S06]  /*1cb0*/  UISETP.GT.AND UP0, UPT, UR43, UR41, UPT ;  /* 0x000000292b00728c */ /* 0x000fcc000bf04270 */
[----:B-1-3--:R1:W2:Y:S03]  /*1cc0*/  SYNCS.PHASECHK.TRANS64.TRYWAIT P0, [UR4+0x18], R0 ;  /* 0x00001800ff0075a7 */ /* 0x00a2a60008001104 */
[----:B------:R-:W-:Y:S05]  /*1cd0*/  BRA.U !UP0, `(.L_x_32) ;  /* 0x0000000108bc7547 */ /* 0x000fea000b800000 */
[----:B------:R-:W-:Y:S01]  /*1ce0*/  UIADD3 UR25, UPT, UPT, UR44, UR13, URZ ;  /* 0x0000000d2c197290 */ /* 0x000fe2000fffe0ff */
[----:B------:R-:W-:-:S11]  /*1cf0*/  UMOV UR4, UR5 ;  /* 0x0000000500047c82 */ /* 0x000fd60008000000 */
.L_x_38:
[----:B------:R-:W-:Y:S01]  /*1d00*/  ULEA UR17, UR4, UR7, 0x3 ;  /* 0x0000000704117291 */ /* 0x000fe2000f8e18ff */
[----:B--2---:R-:W-:Y:S01]  /*1d10*/  @!P3 MOV R2, 0xa000 ;  /* 0x0000a0000002b802 */ /* 0x004fe20000000f00 */
[----:B--2-4-:R-:W-:Y:S10]  /*1d20*/  @P0 BRA `(.L_x_33) ;  /* 0x00000000000c0947 */ /* 0x014ff40003800000 */
[----:B------:R-:W-:-:S04]  /*1d30*/  SHF.L.U32 R3, R12, 0x1f, RZ ;  /* 0x0000001f0c037819 */ /* 0x000fc800000006ff */
[----:B------:R-:W2:Y:S02]  /*1d40*/  SYNCS.PHASECHK.TRANS64.TRYWAIT P0, [UR17+0x18], R3 ;  /* 0x00001803ff0075a7 */ /* 0x000ea40008001111 */
[----:B--2---:R-:W-:Y:S05]  /*1d50*/  @!P0 BRA `(.L_x_34) ;  /* 0x0000007800688947 */ /* 0x004fea0003800000 */
.L_x_33:
[----:B------:R2:W-:Y:S01]  /*1d60*/  @!P3 SYNCS.ARRIVE.TRANS64 RZ, [UR17], R2 ;  /* 0x00000002ffffb9a7 */ /* 0x0005e20008000011 */
[----:B------:R-:W-:-:S04]  /*1d70*/  ULOP3.LUT UR5, UR24, 0x2, URZ, 0xfc, !UPT ;  /* 0x0000000218057892 */ /* 0x000fc8000f8efcff */
[----:B------:R-:W-:-:S09]  /*1d80*/  UISETP.NE.AND UP0, UPT, UR5, 0x2, UPT ;  /* 0x000000020500788c */ /* 0x000fd2000bf05270 */
[----:B------:R-:W-:Y:S05]  /*1d90*/  BRA.U UP0, `(.L_x_35) ;  /* 0x0000000100047547 */ /* 0x000fea000b800000 */
[----:B------:R-:W-:Y:S05]  /*1da0*/  BPT.TRAP 0x1 ;  /* 0x000000040000795c */ /* 0x000fea0000300000 */
.L_x_35:
[----:B------:R-:W-:Y:S04]  /*1db0*/  BSSY.RECONVERGENT B0, `(.L_x_36) ;  /* 0x0000003000007945 */ /* 0x000fe80003800200 */
[----:B------:R-:W-:Y:S05]  /*1dc0*/  @P2 BRA `(.L_x_37) ;  /* 0x0000000000042947 */ /* 0x000fea0003800000 */
[----:B------:R-:W-:Y:S05]  /*1dd0*/  BPT.TRAP 0x1 ;  /* 0x000000040000795c */ /* 0x000fea0000300000 */
.L_x_37:
[----:B------:R-:W-:Y:S05]  /*1de0*/  BSYNC.RECONVERGENT B0 ;  /* 0x0000000000007941 */ /* 0x000fea0003800200 */
.L_x_36:
[----:B------:R-:W-:Y:S02]  /*1df0*/  UIADD3 UR5, UPT, UPT, UR4, 0x1, URZ ;  /* 0x0000000104057890 */ /* 0x000fe4000fffe0ff */
[----:B------:R-:W-:Y:S02]  /*1e00*/  UIADD3 UR14, UP1, UPT, UR26, 0x80, URZ ;  /* 0x000000801a0e7890 */ /* 0x000fe4000ff3e0ff */
[----:B------:R-:W-:Y:S02]  /*1e10*/  UISETP.NE.AND UP0, UPT, UR5, 0x3, UPT ;  /* 0x000000030500788c */ /* 0x000fe4000bf05270 */
[----:B------:R-:W-:Y:S02]  /*1e20*/  USHF.L.U32 UR18, UR13, 0x7, URZ ;  /* 0x000000070d127899 */ /* 0x000fe400080006ff */
[----:B------:R-:W-:Y:S02]  /*1e30*/  USEL UR8, URZ, 0x1, UP0 ;  /* 0x00000001ff087887 */ /* 0x000fe40008000000 */
[----:B------:R-:W-:-:S02]  /*1e40*/  USEL UR5, UR5, URZ, UP0 ;  /* 0x000000ff05057287 */ /* 0x000fc40008000000 */
[----:B------:R-:W-:Y:S02]  /*1e50*/  UIADD3 UR22, UP0, UPT, UR26, 0x180, URZ ;  /* 0x000001801a167890 */ /* 0x000fe4000ff1e0ff */
[----:B------:R-:W-:Y:S01]  /*1e60*/  LOP3.LUT R12, R12, UR8, RZ, 0x3c, !PT ;  /* 0x000000080c0c7c12 */ /* 0x000fe2000f8e3cff */
[----:B------:R-:W-:Y:S02]  /*1e70*/  ULEA UR6, UR5, UR7, 0x3 ;  /* 0x0000000705067291 */ /* 0x000fe4000f8e18ff */
[----:B------:R-:W-:Y:S01]  /*1e80*/  ULEA UR8, UR4, UR7, 0xf ;  /* 0x0000000704087291 */ /* 0x000fe2000f8e78ff */
[----:B-1----:R-:W-:Y:S01]  /*1e90*/  SHF.L.U32 R0, R12, 0x1f, RZ ;  /* 0x0000001f0c007819 */ /* 0x002fe200000006ff */
[----:B------:R-:W-:Y:S02]  /*1ea0*/  ULEA UR16, UR4, UR29, 0xd ;  /* 0x0000001d04107291 */ /* 0x000fe4000f8e68ff */
[----:B------:R-:W-:Y:S02]  /*1eb0*/  UIADD3.X UR15, UPT, UPT, URZ, UR27, URZ, UP1, !UPT ;  /* 0x0000001bff0f7290 */ /* 0x000fe40008ffe4ff */
[----:B------:R-:W-:Y:S01]  /*1ec0*/  UIADD3 UR8, UPT, UPT, UR8, 0xc400, URZ ;  /* 0x0000c40008087890 */ /* 0x000fe2000fffe0ff */
[----:B------:R3:W4:Y:S01]  /*1ed0*/  SYNCS.PHASECHK.TRANS64.TRYWAIT P0, [UR6+0x18], R0 ;  /* 0x00001800ff0075a7 */ /* 0x0007220008001106 */
[----:B------:R-:W-:Y:S01]  /*1ee0*/  UIADD3.X UR23, UPT, UPT, URZ, UR27, URZ, UP0, !UPT ;  /* 0x0000001bff177290 */ /* 0x000fe200087fe4ff */
[----:B------:R-:W-:Y:S01]  /*1ef0*/  UMOV UR6, 0x30000 ;  /* 0x0003000000067882 */ /* 0x000fe20000000000 */
[----:B------:R-:W-:Y:S01]  /*1f00*/  UMOV UR30, 0x0 ;  /* 0x00000000001e7882 */ /* 0x000fe20000000000 */
[----:B------:R-:W-:Y:S01]  /*1f10*/  UMOV UR31, 0x10000000 ;  /* 0x10000000001f7882 */ /* 0x000fe20000000000 */
[----:B------:R-:W-:Y:S01]  /*1f20*/  UMOV UR19, UR35 ;  /* 0x0000002300137c82 */ /* 0x000fe20008000000 */
[----:B------:R-:W-:Y:S01]  /*1f30*/  UMOV UR20, UR36 ;  /* 0x0000002400147c82 */ /* 0x000fe20008000000 */
[----:B------:R-:W-:Y:S01]  /*1f40*/  UMOV UR12, UR36 ;  /* 0x00000024000c7c82 */ /* 0x000fe20008000000 */
[----:B------:R-:W-:Y:S01]  /*1f50*/  UMOV UR9, UR17 ;  /* 0x0000001100097c82 */ /* 0x000fe20008000000 */
[----:B------:R-:W-:Y:S01]  /*1f60*/  UMOV UR10, UR18 ;  /* 0x00000012000a7c82 */ /* 0x000fe20008000000 */
[----:B------:R3:W-:Y:S01]  /*1f70*/  UTMALDG.3D.MULTICAST [UR16], [UR14], UR6, desc[UR30] ;  /* 0x00001e100e0073b4 */ /* 0x0007e20008011806 */
[----:B------:R-:W-:Y:S01]  /*1f80*/  UIADD3 UR13, UPT, UPT, UR13, 0x1, URZ ;  /* 0x000000010d0d7890 */ /* 0x000fe2000fffe0ff */
[----:B------:R-:W-:-:S03]  /*1f90*/  UMOV UR4, UR5 ;  /* 0x0000000500047c82 */ /* 0x000fc60008000000 */
[----:B------:R-:W-:Y:S01]  /*1fa0*/  UISETP.NE.AND UP0, UPT, UR13, UR25, UPT ;  /* 0x000000190d00728c */ /* 0x000fe2000bf05270 */
[----:B------:R3:W-:Y:S08]  /*1fb0*/  UTMALDG.3D [UR8], [UR22], desc[UR30] ;  /* 0x00001e08160075b4 */ /* 0x0007f00008011000 */
[----:B---3--:R-:W-:Y:S05]  /*1fc0*/  BRA.U UP0, `(.L_x_38) ;  /* 0xfffffffd004c7547 */ /* 0x008fea000b83ffff */
.L_x_32:
[C---:B------:R-:W-:Y:S01]  /*1fd0*/  LEA R3, R11.reuse, UR7, 0x3 ;  /* 0x000000070b037c11 */ /* 0x040fe2000f8e18ff */
[----:B------:R-:W-:Y:S01]  /*1fe0*/  NOP ;  /* 0x0000000000007918 */ /* 0x000fe20000000000 */
[----:B-1----:R-:W-:Y:S02]  /*1ff0*/  SHF.L.U32 R0, R10, 0x1f, RZ ;  /* 0x0000001f0a007819 */ /* 0x002fe400000006ff */
[----:B------:R-:W-:Y:S02]  /*2000*/  LEA R5, R11, UR7, 0x4 ;  /* 0x000000070b057c11 */ /* 0x000fe4000f8e20ff */
[----:B--2-4-:R-:W1:Y:S02]  /*2010*/  SYNCS.PHASECHK.TRANS64.TRYWAIT P0, [R3+URZ+0x80], R0 ;  /* 0x00008000030075a7 */ /* 0x014e6400080011ff */
[----:B-1----:R-:W-:Y:S05]  /*2020*/  @!P0 BRA `(.L_x_39) ;  /* 0x0000007400cc8947 */ /* 0x002fea0003800000 */
.L_x_134:
[----:B------:R-:W2:Y:S01]  /*2030*/  LDS.128 R4, [R5+0x110] ;  /* 0x0001100005047984 */ /* 0x000ea20000000c00 */
[----:B------:R-:W-:Y:S01]  /*2040*/  UISETP.GE.AND UP0, UPT, UR42, 0x1, UPT ;  /* 0x000000012a00788c */ /* 0x000fe2000bf06270 */
[----:B------:R-:W-:Y:S01]  /*2050*/  @!PT LDS RZ, [RZ] ;  /* 0x00000000fffff984 */ /* 0x000fe20000000800 */
[----:B------:R-:W-:Y:S01]  /*2060*/  @!PT LDS RZ, [RZ] ;  /* 0x00000000fffff984 */ /* 0x000fe20000000800 */
[----:B------:R-:W-:Y:S01]  /*2070*/  @!PT LDS RZ, [RZ] ;  /* 0x00000000fffff984 */ /* 0x000fe20000000800 */
[----:B------:R-:W-:Y:S01]  /*2080*/  @!PT LDS RZ, [RZ] ;  /* 0x00000000fffff984 */ /* 0x000fe20000000800 */
[----:B------:R3:W-:Y:S06]  /*2090*/  MEMBAR.ALL.CTA ;  /* 0x0000000000007992 */ /* 0x0007ec0000008000 */
[----:B---3--:R-:W3:Y:S01]  /*20a0*/  FENCE.VIEW.ASYNC.S ;  /* 0x00000000000073c6 */ /* 0x008ee20000000000 */
[----:B--2---:R-:W-:-:S13]  /*20b0*/  LOP3.LUT P0, RZ, R6, 0x1, RZ, 0xc0, !PT ;  /* 0x0000000106ff7812 */ /* 0x004fda000780c0ff */
[----:B---3--:R-:W-:Y:S01]  /*20c0*/  VOTEU.ANY UP1, P0 ;  /* 0x0000000000ff7886 */ /* 0x008fe20000020100 */
[----:B------:R-:W-:-:S13]  /*20d0*/  PLOP3.LUT P0, PT, PT, PT, UP1, 0x80, 0x8 ;  /* 0x000000000008781c */ /* 0x000fda0003f0f018 */
[----:B-1----:R-:W-:Y:S02]  /*20e0*/  @P0 LOP3.LUT R0, R5, 0xffff, RZ, 0xc0, !PT ;  /* 0x0000ffff05000812 */ /* 0x002fe400078ec0ff */
[----:B------:R-:W-:Y:S02]  /*20f0*/  @P0 MOV R2, R4 ;  /* 0x0000000400020202 */ /* 0x000fe40000000f00 */
[----:B------:R-:W-:Y:S01]  /*2100*/  @P0 R2UR UR6, R0 ;  /* 0x00000000000602ca */ /* 0x000fe200000e0000 */
[----:B------:R-:W-:Y:S01]  /*2110*/  VIADD R0, R3, 0x90 ;  /* 0x0000009003007836 */ /* 0x000fe20000000000 */
[----:B------:R-:W-:Y:S02]  /*2120*/  @P0 SHF.R.U32.HI R4, RZ, 0x10, R5 ;  /* 0x00000010ff040819 */ /* 0x000fe40000011605 */
[----:B------:R-:W-:Y:S02]  /*2130*/  @P0 R2UR UR8, R2 ;  /* 0x00000000020802ca */ /* 0x000fe400000e0000 */
[----:B------:R-:W-:-:S02]  /*2140*/  PRMT R0, RZ, 0x654, R0 ;  /* 0x00000654ff007816 */ /* 0x000fc40000000000 */
[----:B------:R-:W-:Y:S02]  /*2150*/  @P0 R2UR UR4, R4 ;  /* 0x00000000040402ca */ /* 0x000fe400000e0000 */
[----:B------:R1:W-:Y:S03]  /*2160*/  SYNCS.ARRIVE.TRANS64.RED.A1T0 RZ, [R0+URZ], RZ ;  /* 0x000000ff00ff79a7 */ /* 0x0003e600081004ff */
[----:B------:R-:W-:-:S04]  /*2170*/  @UP1 UMOV UR37, UR6 ;  /* 0x0000000600251c82 */ /* 0x000fc80008000000 */
[----:B------:R-:W-:-:S04]  /*2180*/  @UP1 UMOV UR38, UR8 ;  /* 0x0000000800261c82 */ /* 0x000fc80008000000 */
[----:B------:R-:W-:Y:S01]  /*2190*/  @UP1 UMOV UR36, UR4 ;  /* 0x0000000400241c82 */ /* 0x000fe20008000000 */
[----:B------:R-:W-:Y:S05]  /*21a0*/  BRA.U !UP0, `(.L_x_40) ;  /* 0x0000000108d47547 */ /* 0x000fea000b800000 */
[----:B------:R-:W2:Y:S01]  /*21b0*/  LDCU.128 UR12, c[0x0][0xb10] ;  /* 0x00016200ff0c77ac */ /* 0x000ea20008000c00 */
[----:B------:R-:W3:Y:S01]  /*21c0*/  LDCU UR25, c[0x0][0xb20] ;  /* 0x00016400ff1977ac */ /* 0x000ee20008000800 */
[----:B------:R-:W4:Y:S01]  /*21d0*/  LDCU UR20, c[0x0][0xb0c] ;  /* 0x00016180ff1477ac */ /* 0x000f220008000800 */
[----:B------:R-:W1:Y:S01]  /*21e0*/  LDCU.64 UR10, c[0x0][0xb28] ;  /* 0x00016500ff0a77ac */ /* 0x000e620008000a00 */
[----:B------:R-:W-:Y:S02]  /*21f0*/  UISETP.NE.AND UP3, UPT, UR42, 0x1, UPT ;  /* 0x000000012a00788c */ /* 0x000fe4000bf65270 */
[----:B--2---:R-:W-:Y:S02]  /*2200*/  UIMAD.WIDE.U32 UR16, UR39, UR15, URZ ;  /* 0x0000000f271072a5 */ /* 0x004fe4000f8e00ff */
[----:B------:R-:W-:Y:S02]  /*2210*/  UIMAD.WIDE.U32 UR8, UR40, UR12, URZ ;  /* 0x0000000c280872a5 */ /* 0x000fe4000f8e00ff */
[----:B------:R-:W-:-:S02]  /*2220*/  UISETP.NE.AND UP0, UPT, UR14, 0x1, UPT ;  /* 0x000000010e00788c */ /* 0x000fc4000bf05270 */
[----:B------:R-:W-:Y:S01]  /*2230*/  UIMAD.WIDE.U32 UR22, UR37, UR15, URZ ;  /* 0x0000000f251672a5 */ /* 0x000fe2000f8e00ff */
[----:B------:R-:W-:Y:S02]  /*2240*/  UMOV UR16, UR17 ;  /* 0x0000001100107c82 */ /* 0x000fe40008000000 */
[----:B------:R-:W-:Y:S01]  /*2250*/  UMOV UR8, UR9 ;  /* 0x0000000900087c82 */ /* 0x000fe20008000000 */
[----:B---3--:R-:W-:Y:S02]  /*2260*/  USHF.R.U32.HI UR16, URZ, UR25, UR16 ;  /* 0x00000019ff107299 */ /* 0x008fe40008011610 */
[----:B----4-:R-:W-:Y:S02]  /*2270*/  UISETP.NE.AND UP2, UPT, UR20, 0x1, UPT ;  /* 0x000000011400788c */ /* 0x010fe4000bf45270 */
[----:B------:R-:W-:Y:S02]  /*2280*/  USHF.R.U32.HI UR8, URZ, UR13, UR8 ;  /* 0x0000000dff087299 */ /* 0x000fe40008011608 */
[----:B------:R-:W-:-:S02]  /*2290*/  USEL UR6, UR39, UR16, !UP0 ;  /* 0x0000001027067287 */ /* 0x000fc4000c000000 */
[----:B------:R-:W-:Y:S02]  /*22a0*/  USEL UR8, UR40, UR8, !UP2 ;  /* 0x0000000828087287 */ /* 0x000fe4000d000000 */
[----:B-1----:R-:W-:Y:S01]  /*22b0*/  UIMAD.WIDE.U32 UR16, UR6, UR10, URZ ;  /* 0x0000000a061072a5 */ /* 0x002fe2000f8e00ff */
[----:B------:R-:W-:Y:S01]  /*22c0*/  UMOV UR4, UR23 ;  /* 0x0000001700047c82 */ /* 0x000fe20008000000 */
[----:B------:R-:W-:Y:S02]  /*22d0*/  UIMAD.WIDE.U32 UR18, UR38, UR12, URZ ;  /* 0x0000000c261272a5 */ /* 0x000fe4000f8e00ff */
[----:B------:R-:W-:-:S03]  /*22e0*/  UIMAD.WIDE.U32 UR22, UR8, UR10, URZ ;  /* 0x0000000a081672a5 */ /* 0x000fc6000f8e00ff */
[----:B------:R-:W-:Y:S01]  /*22f0*/  UMOV UR16, UR17 ;  /* 0x0000001100107c82 */ /* 0x000fe20008000000 */
[----:B------:R-:W-:Y:S02]  /*2300*/  USHF.R.U32.HI UR4, URZ, UR25, UR4 ;  /* 0x00000019ff047299 */ /* 0x000fe40008011604 */
[----:B------:R-:W-:Y:S01]  /*2310*/  @UP3 USHF.R.U32.HI UR6, URZ, UR11, UR16 ;  /* 0x0000000bff063299 */ /* 0x000fe20008011610 */
[----:B------:R-:W-:Y:S01]  /*2320*/  UMOV UR18, UR19 ;  /* 0x0000001300127c82 */ /* 0x000fe20008000000 */
[----:B------:R-:W-:Y:S01]  /*2330*/  UMOV UR22, UR23 ;  /* 0x0000001700167c82 */ /* 0x000fe20008000000 */
[----:B------:R-:W-:Y:S02]  /*2340*/  USHF.R.U32.HI UR13, URZ, UR13, UR18 ;  /* 0x0000000dff0d7299 */ /* 0x000fe40008011612 */
[----:B------:R-:W-:Y:S02]  /*2350*/  USEL UR4, UR37, UR4, !UP0 ;  /* 0x0000000425047287 */ /* 0x000fe4000c000000 */
[----:B------:R-:W-:-:S02]  /*2360*/  @UP3 USHF.R.U32.HI UR8, URZ, UR11, UR22 ;  /* 0x0000000bff083299 */ /* 0x000fc40008011616 */
[----:B------:R-:W-:Y:S02]  /*2370*/  UIMAD UR9, UR42, UR6, URZ ;  /* 0x000000062a0972a4 */ /* 0x000fe4000f8e02ff */
[----:B------:R-:W-:Y:S02]  /*2380*/  USEL UR6, UR38, UR13, !UP2 ;  /* 0x0000000d26067287 */ /* 0x000fe4000d000000 */
[----:B------:R-:W-:Y:S02]  /*2390*/  UIMAD UR12, UR42, UR8, URZ ;  /* 0x000000082a0c72a4 */ /* 0x000fe4000f8e02ff */
[----:B------:R-:W-:Y:S02]  /*23a0*/  UISETP.GE.AND UP0, UPT, UR4, UR9, UPT ;  /* 0x000000090400728c */ /* 0x000fe4000bf06270 */
[----:B------:R-:W-:Y:S02]  /*23b0*/  UIMAD.WIDE.U32 UR16, UR4, UR10, URZ ;  /* 0x0000000a041072a5 */ /* 0x000fe4000f8e00ff */
[----:B------:R-:W-:-:S02]  /*23c0*/  UISETP.GE.OR UP0, UPT, UR6, UR12, UP0 ;  /* 0x0000000c0600728c */ /* 0x000fc40008706670 */
        /* <DEDUP_REMOVED lines=19> */
.L_x_40:
[----:B------:R-:W2:Y:S02]  /*2500*/  LDCU UR4, c[0x0][0xb30] ;  /* 0x00016600ff0477ac */ /* 0x000ea40008000800 */
[----:B--2---:R-:W-:-:S09]  /*2510*/  UISETP.NE.AND UP0, UPT, UR4, 0x1, UPT ;  /* 0x000000010400788c */ /* 0x004fd2000bf05270 */
[----:B------:R-:W-:Y:S05]  /*2520*/  BRA.U UP0, `(.L_x_41) ;  /* 0x0000000100447547 */ /* 0x000fea000b800000 */
[----:B------:R-:W2:Y:S01]  /*2530*/  LDCU.128 UR12, c[0x0][0xb10] ;  /* 0x00016200ff0c77ac */ /* 0x000ea20008000c00 */
[----:B------:R-:W3:Y:S01]  /*2540*/  LDCU UR16, c[0x0][0xb0c] ;  /* 0x00016180ff1077ac */ /* 0x000ee20008000800 */
[----:B------:R-:W4:Y:S01]  /*2550*/  LDCU UR17, c[0x0][0xb20] ;  /* 0x00016400ff1177ac */ /* 0x000f220008000800 */
[----:B--2---:R-:W-:Y:S02]  /*2560*/  UIMAD.WIDE.U32 UR10, UR38, UR12, URZ ;  /* 0x0000000c260a72a5 */ /* 0x004fe4000f8e00ff */
[----:B------:R-:W-:Y:S02]  /*2570*/  UIMAD.WIDE.U32 UR8, UR37, UR15, URZ ;  /* 0x0000000f250872a5 */ /* 0x000fe4000f8e00ff */
[----:B---3--:R-:W-:Y:S02]  /*2580*/  UISETP.NE.AND UP2, UPT, UR16, 0x1, UPT ;  /* 0x000000011000788c */ /* 0x008fe4000bf45270 */
[----:B------:R-:W-:Y:S01]  /*2590*/  UISETP.NE.AND UP0, UPT, UR14, 0x1, UPT ;  /* 0x000000010e00788c */ /* 0x000fe2000bf05270 */
[----:B------:R-:W-:-:S02]  /*25a0*/  UMOV UR6, UR11 ;  /* 0x0000000b00067c82 */ /* 0x000fc40008000000 */
[----:B------:R-:W-:Y:S01]  /*25b0*/  UMOV UR4, UR9 ;  /* 0x0000000900047c82 */ /* 0x000fe20008000000 */
[----:B------:R-:W-:Y:S02]  /*25c0*/  USHF.R.U32.HI UR6, URZ, UR13, UR6 ;  /* 0x0000000dff067299 */ /* 0x000fe40008011606 */
[----:B----4-:R-:W-:Y:S02]  /*25d0*/  USHF.R.U32.HI UR4, URZ, UR17, UR4 ;  /* 0x00000011ff047299 */ /* 0x010fe40008011604 */
[----:B------:R-:W-:Y:S02]  /*25e0*/  USEL UR6, UR38, UR6, !UP2 ;  /* 0x0000000626067287 */ /* 0x000fe4000d000000 */
[----:B------:R-:W-:-:S04]  /*25f0*/  USEL UR4, UR37, UR4, !UP0 ;  /* 0x0000000425047287 */ /* 0x000fc8000c000000 */
[----:B------:R-:W-:Y:S02]  /*2600*/  UIADD3 UR8, UPT, UPT, UR6, -UR4, URZ ;  /* 0x8000000406087290 */ /* 0x000fe4000fffe0ff */
[----:B------:R-:W-:Y:S02]  /*2610*/  UIADD3 UR4, UPT, UPT, -UR6, UR4, URZ ;  /* 0x0000000406047290 */ /* 0x000fe4000fffe1ff */
[----:B------:R-:W-:Y:S02]  /*2620*/  UIMAD UR37, UR8, UR14, UR37 ;  /* 0x0000000e082572a4 */ /* 0x000fe4000f8e0225 */
[----:B------:R-:W-:-:S12]  /*2630*/  UIMAD UR38, UR4, UR16, UR38 ;  /* 0x00000010042672a4 */ /* 0x000fd8000f8e0226 */
.L_x_41:
[----:B------:R-:W-:Y:S01]  /*2640*/  VIADD R11, R11, 0x1 ;  /* 0x000000010b0b7836 */ /* 0x000fe20000000000 */
[----:B------:R-:W-:Y:S01]  /*2650*/  R2UR UR4, R87 ;  /* 0x00000000570472ca */ /* 0x000fe200000e0000 */
[----:B------:R-:W-:Y:S01]  /*2660*/  UIADD3 UR20, UPT, UPT, UR37, UR59, URZ ;  /* 0x0000003b25147290 */ /* 0x000fe2000fffe0ff */
[----:B------:R-:W-:Y:S02]  /*2670*/  PLOP3.LUT P1, PT, PT, PT, PT, 0x80, 0x8 ;  /* 0x000000000008781c */ /* 0x000fe40003f2f070 */
[----:B------:R-:W-:-:S04]  /*2680*/  ISETP.NE.AND P0, PT, R11, 0x2, PT ;  /* 0x000000020b00780c */ /* 0x000fc80003f05270 */
[----:B------:R-:W-:Y:S02]  /*2690*/  SEL R3, RZ, 0x1, P0 ;  /* 0x00000001ff037807 */ /* 0x000fe40000000000 */
[----:B------:R-:W-:Y:S02]  /*26a0*/  SEL R11, R11, RZ, P0 ;  /* 0x000000ff0b0b7207 */ /* 0x000fe40000000000 */
[----:B------:R-:W-:Y:S01]  /*26b0*/  LOP3.LUT R10, R10, R3, RZ, 0x3c, !PT ;  /* 0x000000030a0a7212 */ /* 0x000fe200078e3cff */
[----:B------:R-:W-:Y:S01]  /*26c0*/  UIADD3 UR16, UPT, UPT, UR38, UR4, URZ ;  /* 0x0000000426107290 */ /* 0x000fe2000fffe0ff */
[----:B------:R-:W-:Y:S11]  /*26d0*/  BRA.U UP1, `(.L_x_42) ;  /* 0xfffffff101587547 */ /* 0x000ff6000b83ffff */
[----:B------:R-:W-:Y:S01]  /*26e0*/  UIADD3 UR7, UPT, UPT, UR7, 0x18, URZ ;  /* 0x0000001807077890 */ /* 0x000fe2000fffe0ff */
[----:B------:R-:W-:-:S03]  /*26f0*/  SHF.L.U32 R3, R12, 0x1f, RZ ;  /* 0x0000001f0c037819 */ /* 0x000fc600000006ff */
[----:B------:R-:W-:-:S09]  /*2700*/  ULEA UR4, UR5, UR7, 0x3 ;  /* 0x0000000705047291 */ /* 0x000fd2000f8e18ff */
[----:B------:R-:W2:Y:S02]  /*2710*/  SYNCS.PHASECHK.TRANS64.TRYWAIT P0, [UR4], R3 ;  /* 0x00000003ff0075a7 */ /* 0x000ea40008001104 */
[----:B--2---:R-:W-:Y:S05]  /*2720*/  @!P0 BRA `(.L_x_43) ;  /* 0x0000007000208947 */ /* 0x004fea0003800000 */
.L_x_136:
[----:B------:R-:W-:-:S04]  /*2730*/  UIADD3 UR4, UPT, UPT, UR5, 0x1, URZ ;  /* 0x0000000105047890 */ /* 0x000fc8000fffe0ff */
[----:B------:R-:W-:-:S04]  /*2740*/  UISETP.NE.AND UP0, UPT, UR4, 0x3, UPT ;  /* 0x000000030400788c */ /* 0x000fc8000bf05270 */
[----:B------:R-:W-:Y:S02]  /*2750*/  USEL UR6, URZ, 0x1, UP0 ;  /* 0x00000001ff067887 */ /* 0x000fe40008000000 */
[----:B------:R-:W-:-:S04]  /*2760*/  USEL UR4, UR4, URZ, UP0 ;  /* 0x000000ff04047287 */ /* 0x000fc80008000000 */
[----:B------:R-:W-:Y:S01]  /*2770*/  ULEA UR5, UR4, UR7, 0x3 ;  /* 0x0000000704057291 */ /* 0x000fe2000f8e18ff */
[----:B------:R-:W-:-:S04]  /*2780*/  LOP3.LUT R12, R12, UR6, RZ, 0x3c, !PT ;  /* 0x000000060c0c7c12 */ /* 0x000fc8000f8e3cff */
[----:B-1----:R-:W-:-:S04]  /*2790*/  SHF.L.U32 R3, R12, 0x1f, RZ ;  /* 0x0000001f0c037819 */ /* 0x002fc800000006ff */
[----:B------:R-:W1:Y:S02]  /*27a0*/  SYNCS.PHASECHK.TRANS64.TRYWAIT P0, [UR5], R3 ;  /* 0x00000003ff0075a7 */ /* 0x000e640008001105 */
[----:B-1----:R-:W-:Y:S05]  /*27b0*/  @!P0 BRA `(.L_x_44) ;  /* 0x0000007000148947 */ /* 0x002fea0003800000 */
.L_x_138:
[----:B------:R-:W-:-:S04]  /*27c0*/  UIADD3 UR4, UPT, UPT, UR4, 0x1, URZ ;  /* 0x0000000104047890 */ /* 0x000fc8000fffe0ff */
[----:B------:R-:W-:-:S04]  /*27d0*/  UISETP.NE.AND UP0, UPT, UR4, 0x3, UPT ;  /* 0x000000030400788c */ /* 0x000fc8000bf05270 */
[----:B------:R-:W-:Y:S02]  /*27e0*/  USEL UR5, URZ, 0x1, UP0 ;  /* 0x00000001ff057887 */ /* 0x000fe40008000000 */
[----:B------:R-:W-:-:S04]  /*27f0*/  USEL UR4, UR4, URZ, UP0 ;  /* 0x000000ff04047287 */ /* 0x000fc80008000000 */
[----:B------:R-:W-:Y:S01]  /*2800*/  ULEA UR4, UR4, UR7, 0x3 ;  /* 0x0000000704047291 */ /* 0x000fe2000f8e18ff */
[----:B-1----:R-:W-:-:S04]  /*2810*/  LOP3.LUT R3, R12, UR5, RZ, 0x3c, !PT ;  /* 0x000000050c037c12 */ /* 0x002fc8000f8e3cff */
[----:B------:R-:W-:Y:S01]  /*2820*/  SHF.L.U32 R3, R3, 0x1f, RZ ;  /* 0x0000001f03037819 */ /* 0x000fe200000006ff */
[----:B------:R-:W-:-:S07]  /*2830*/  IMAD.U32 R0, RZ, RZ, UR4 ;  /* 0x00000004ff007e24 */ /* 0x000fce000f8e00ff */
.L_x_45:
[----:B-1----:R1:W2:Y:S02]  /*2840*/  SYNCS.PHASECHK.TRANS64.TRYWAIT P0, [R0+URZ], R3 ;  /* 0x00000003000075a7 */ /* 0x0022a400080011ff */
[----:B--2---:R-:W-:Y:S05]  /*2850*/  @!P0 NANOSLEEP.SYNCS 0x989680 ;  /* 0x009896800000895d */ /* 0x004fea0003900000 */
[----:B------:R-:W2:Y:S02]  /*2860*/  @!P0 SYNCS.PHASECHK.TRANS64 P0, [R0+URZ], R3 ;  /* 0x00000003000085a7 */ /* 0x000ea400080010ff */
[----:B--2---:R-:W-:Y:S05]  /*2870*/  @P0 EXIT ;  /* 0x000000000000094d */ /* 0x004fea0003800000 */
[----:B------:R-:W-:Y:S05]  /*2880*/  BRA `(.L_x_45) ;  /* 0xfffffffc00ec7947 */ /* 0x000fea000383ffff */
.L_x_22:
[----:B------:R-:W1:Y:S02]  /*2890*/  S2UR UR4, SR_CgaCtaId ;  /* 0x00000000000479c3 */ /* 0x000e640000008800 */
[----:B-1----:R-:W-:-:S04]  /*28a0*/  UISETP.NE.AND UP0, UPT, UR4, URZ, UPT ;  /* 0x000000ff0400728c */ /* 0x002fc8000bf05270 */
[----:B------:R-:W-:-:S09]  /*28b0*/  UISETP.NE.OR UP0, UPT, UR17, 0x1, UP0 ;  /* 0x000000011100788c */ /* 0x000fd20008705670 */
[----:B------:R-:W-:Y:S05]  /*28c0*/  BRA.U UP0, `(.L_x_46) ;  /* 0x00000005004c7547 */ /* 0x000fea000b800000 */
[----:B------:R-:W1:Y:S01]  /*28d0*/  S2UR UR5, SR_CgaCtaId ;  /* 0x00000000000579c3 */ /* 0x000e620000008800 */
[----:B------:R-:W-:Y:S01]  /*28e0*/  UMOV UR4, 0x400 ;  /* 0x0000040000047882 */ /* 0x000fe20000000000 */
[----:B------:R-:W-:Y:S01]  /*28f0*/  ISETP.GE.U32.AND P2, PT, R0, 0x2, PT ;  /* 0x000000020000780c */ /* 0x000fe20003f46070 */
[----:B------:R-:W-:Y:S01]  /*2900*/  IMAD.MOV.U32 R12, RZ, RZ, 0x1 ;  /* 0x00000001ff0c7424 */ /* 0x000fe200078e00ff */
[----:B------:R-:W-:Y:S02]  /*2910*/  CS2R R10, SRZ ;  /* 0x00000000000a7805 */ /* 0x000fe4000001ff00 */
[----:B------:R-:W-:Y:S01]  /*2920*/  CS2R R8, SRZ ;  /* 0x0000000000087805 */ /* 0x000fe2000001ff00 */
[----:B-1----:R-:W-:-:S03]  /*2930*/  ULEA UR6, UR5, UR4, 0x18 ;  /* 0x0000000405067291 */ /* 0x002fc6000f8ec0ff */
[----:B------:R-:W-:-:S09]  /*2940*/  UMOV UR5, URZ ;  /* 0x000000ff00057c82 */ /* 0x000fd20008000000 */
.L_x_50:
[----:B------:R-:W-:Y:S02]  /*2950*/  LEA R2, R8, UR6, 0x3 ;  /* 0x0000000608027c11 */ /* 0x000fe4000f8e18ff */
[----:B------:R-:W-:-:S03]  /*2960*/  SHF.L.U32 R5, R9, 0x1f, RZ ;  /* 0x0000001f09057819 */ /* 0x000fc600000006ff */
[----:B------:R-:W-:Y:S01]  /*2970*/  VIADD R4, R2, 0xf0 ;  /* 0x000000f002047836 */ /* 0x000fe20000000000 */
[----:B------:R-:W1:Y:S02]  /*2980*/  SYNCS.PHASECHK.TRANS64.TRYWAIT P0, [R2+URZ+0xe0], R5 ;  /* 0x0000e005020075a7 */ /* 0x000e6400080011ff */
[----:B-1----:R-:W-:Y:S05]  /*2990*/  @!P0 BRA `(.L_x_47) ;  /* 0x0000006c00b48947 */ /* 0x002fea0003800000 */
.L_x_139:
[----:B------:R-:W-:Y:S01]  /*29a0*/  ULEA UR4, UR5, UR6, 0x3 ;  /* 0x0000000605047291 */ /* 0x000fe2000f8e18ff */
[----:B------:R-:W-:Y:S02]  /*29b0*/  PRMT R4, RZ, 0x654, R4 ;  /* 0x00000654ff047816 */ /* 0x000fe40000000004 */
[----:B-1----:R-:W-:Y:S01]  /*29c0*/  SHF.L.U32 R5, R12, 0x1f, RZ ;  /* 0x0000001f0c057819 */ /* 0x002fe200000006ff */
[----:B------:R-:W-:Y:S01]  /*29d0*/  UIADD3 UR7, UPT, UPT, UR4, 0x80, URZ ;  /* 0x0000008004077890 */ /* 0x000fe2000fffe0ff */
[----:B------:R1:W-:Y:S05]  /*29e0*/  SYNCS.ARRIVE.TRANS64.RED.A1T0 RZ, [R4+URZ], RZ ;  /* 0x000000ff04ff79a7 */ /* 0x0003ea00081004ff */
[----:B------:R-:W-:Y:S01]  /*29f0*/  IMAD.U32 R7, RZ, RZ, UR7 ;  /* 0x00000007ff077e24 */ /* 0x000fe2000f8e00ff */
[----:B------:R-:W2:Y:S04]  /*2a00*/  SYNCS.PHASECHK.TRANS64.TRYWAIT P0, [UR4+0x90], R5 ;  /* 0x00009005ff0075a7 */ /* 0x000ea80008001104 */
[----:B------:R-:W-:Y:S01]  /*2a10*/  PRMT R6, R0, 0x654, R7 ;  /* 0x0000065400067816 */ /* 0x000fe20000000007 */
[----:B-1----:R-:W-:Y:S01]  /*2a20*/  @!P2 IMAD.MOV.U32 R4, RZ, RZ, 0x10 ;  /* 0x00000010ff04a424 */ /* 0x002fe200078e00ff */
[----:B--2---:R-:W-:Y:S06]  /*2a30*/  @!P0 BRA `(.L_x_48) ;  /* 0x0000006c00a08947 */ /* 0x004fec0003800000 */
.L_x_141:
[----:B------:R-:W-:Y:S01]  /*2a40*/  ULEA UR8, UR5, UR6, 0x4 ;  /* 0x0000000605087291 */ /* 0x000fe2000f8e20ff */
[----:B------:R-:W-:Y:S01]  /*2a50*/  SEL R3, R6, R3, !P2 ;  /* 0x0000000306037207 */ /* 0x000fe20005000000 */
[----:B------:R-:W-:Y:S01]  /*2a60*/  UIADD3 UR9, UPT, UPT, UR4, 0x80, URZ ;  /* 0x0000008004097890 */ /* 0x000fe2000fffe0ff */
[----:B-1----:R-:W-:Y:S01]  /*2a70*/  LEA R2, R11, UR6, 0x3 ;  /* 0x000000060b027c11 */ /* 0x002fe2000f8e18ff */
[----:B------:R-:W-:Y:S01]  /*2a80*/  UIADD3 UR8, UPT, UPT, UR8, 0x110, URZ ;  /* 0x0000011008087890 */ /* 0x000fe2000fffe0ff */
[----:B------:R-:W-:Y:S01]  /*2a90*/  SHF.L.U32 R5, R10, 0x1f, RZ ;  /* 0x0000001f0a057819 */ /* 0x000fe200000006ff */
[----:B------:R1:W-:Y:S01]  /*2aa0*/  @!P2 SYNCS.ARRIVE.TRANS64.RED RZ, [R3+URZ], R4 ;  /* 0x0000000403ffa9a7 */ /* 0x0003e200080004ff */
[----:B------:R-:W-:Y:S01]  /*2ab0*/  UIADD3 UR4, UPT, UPT, UR5, 0x1, URZ ;  /* 0x0000000105047890 */ /* 0x000fe2000fffe0ff */
[----:B------:R-:W-:-:S03]  /*2ac0*/  VIADD R8, R8, 0x1 ;  /* 0x0000000108087836 */ /* 0x000fc60000000000 */
[----:B------:R-:W-:Y:S02]  /*2ad0*/  UISETP.NE.AND UP0, UPT, UR4, 0x2, UPT ;  /* 0x000000020400788c */ /* 0x000fe4000bf05270 */
[----:B------:R-:W-:Y:S06]  /*2ae0*/  UGETNEXTWORKID.BROADCAST [UR8], [UR9] ;  /* 0x00000000080073ca */ /* 0x000fec0008000100 */
[----:B------:R-:W-:Y:S01]  /*2af0*/  USEL UR7, URZ, 0x1, UP0 ;  /* 0x00000001ff077887 */ /* 0x000fe20008000000 */
[----:B------:R-:W-:Y:S01]  /*2b00*/  ISETP.NE.AND P0, PT, R8, 0x2, PT ;  /* 0x000000020800780c */ /* 0x000fe20003f05270 */
[----:B------:R-:W-:Y:S01]  /*2b10*/  USEL UR5, UR4, URZ, UP0 ;  /* 0x000000ff04057287 */ /* 0x000fe20008000000 */
[----:B------:R-:W2:Y:S03]  /*2b20*/  SYNCS.PHASECHK.TRANS64.TRYWAIT P1, [R2+URZ+0x80], R5 ;  /* 0x00008005020075a7 */ /* 0x000ea600080211ff */
[----:B------:R-:W-:Y:S01]  /*2b30*/  LOP3.LUT R12, R12, UR7, RZ, 0x3c, !PT ;  /* 0x000000070c0c7c12 */ /* 0x000fe2000f8e3cff */
[----:B-12---:R-:W-:Y:S07]  /*2b40*/  @!P1 BRA `(.L_x_49) ;  /* 0x0000006c00749947 */ /* 0x006fee0003800000 */
.L_x_142:
[C---:B------:R-:W-:Y:S01]  /*2b50*/  LEA R4, R11.reuse, UR6, 0x4 ;  /* 0x000000060b047c11 */ /* 0x040fe2000f8e20ff */
[----:B-1----:R-:W-:Y:S01]  /*2b60*/  VIADD R2, R2, 0x90 ;  /* 0x0000009002027836 */ /* 0x002fe20000000000 */
[----:B------:R-:W-:Y:S01]  /*2b70*/  SEL R8, R8, RZ, P0 ;  /* 0x000000ff08087207 */ /* 0x000fe20000000000 */
[----:B------:R-:W-:-:S03]  /*2b80*/  VIADD R11, R11, 0x1 ;  /* 0x000000010b0b7836 */ /* 0x000fc60000000000 */
[----:B------:R-:W1:Y:S01]  /*2b90*/  LDS.128 R4, [R4+0x110] ;  /* 0x0001100004047984 */ /* 0x000e620000000c00 */
[----:B------:R-:W-:Y:S02]  /*2ba0*/  PRMT R2, RZ, 0x654, R2 ;  /* 0x00000654ff027816 */ /* 0x000fe40000000002 */
[C---:B------:R-:W-:Y:S01]  /*2bb0*/  ISETP.NE.AND P1, PT, R11.reuse, 0x2, PT ;  /* 0x000000020b00780c */ /* 0x040fe20003f25270 */
[----:B------:R-:W-:Y:S01]  /*2bc0*/  @!PT LDS RZ, [RZ] ;  /* 0x00000000fffff984 */ /* 0x000fe20000000800 */
[----:B------:R-:W-:Y:S01]  /*2bd0*/  @!PT LDS RZ, [RZ] ;  /* 0x00000000fffff984 */ /* 0x000fe20000000800 */
[----:B------:R-:W-:Y:S01]  /*2be0*/  @!PT LDS RZ, [RZ] ;  /* 0x00000000fffff984 */ /* 0x000fe20000000800 */
[----:B------:R-:W-:Y:S01]  /*2bf0*/  @!PT LDS RZ, [RZ] ;  /* 0x00000000fffff984 */ /* 0x000fe20000000800 */
[----:B------:R2:W-:Y:S06]  /*2c00*/  MEMBAR.ALL.CTA ;  /* 0x0000000000007992 */ /* 0x0005ec0000008000 */
[----:B--2---:R-:W2:Y:S01]  /*2c10*/  FENCE.VIEW.ASYNC.S ;  /* 0x00000000000073c6 */ /* 0x004ea20000000000 */
[----:B------:R-:W-:Y:S01]  /*2c20*/  SEL R11, R11, RZ, P1 ;  /* 0x000000ff0b0b7207 */ /* 0x000fe20000800000 */
[----:B--2---:R2:W-:Y:S01]  /*2c30*/  SYNCS.ARRIVE.TRANS64.RED.A1T0 RZ, [R2+URZ], RZ ;  /* 0x000000ff02ff79a7 */ /* 0x0045e200081004ff */
[----:B-1----:R-:W-:-:S02]  /*2c40*/  LOP3.LUT P3, RZ, R6, 0x1, RZ, 0xc0, !PT ;  /* 0x0000000106ff7812 */ /* 0x002fc4000786c0ff */
[----:B------:R-:W-:-:S04]  /*2c50*/  SEL R5, RZ, 0x1, P1 ;  /* 0x00000001ff057807 */ /* 0x000fc80000800000 */
[----:B------:R-:W-:Y:S02]  /*2c60*/  LOP3.LUT R10, R10, R5, RZ, 0x3c, !PT ;  /* 0x000000050a0a7212 */ /* 0x000fe400078e3cff */
[----:B--2---:R-:W-:-:S04]  /*2c70*/  SEL R2, RZ, 0x1, P0 ;  /* 0x00000001ff027807 */ /* 0x004fc80000000000 */
[----:B------:R-:W-:Y:S01]  /*2c80*/  LOP3.LUT R9, R9, R2, RZ, 0x3c, !PT ;  /* 0x0000000209097212 */ /* 0x000fe200078e3cff */
[----:B------:R-:W-:Y:S06]  /*2c90*/  @P3 BRA `(.L_x_50) ;  /* 0xfffffffc002c3947 */ /* 0x000fec000383ffff */
[----:B------:R-:W-:Y:S01]  /*2ca0*/  ULEA UR4, UR5, UR6, 0x3 ;  /* 0x0000000605047291 */ /* 0x000fe2000f8e18ff */
[----:B------:R-:W-:-:S08]  /*2cb0*/  SHF.L.U32 R3, R12, 0x1f, RZ ;  /* 0x0000001f0c037819 */ /* 0x000fd000000006ff */
[----:B------:R-:W1:Y:S02]  /*2cc0*/  SYNCS.PHASECHK.TRANS64 P0, [UR4+0x90], R3 ;  /* 0x00009003ff0075a7 */ /* 0x000e640008001004 */
[----:B-1----:R-:W-:Y:S05]  /*2cd0*/  @P0 BRA `(.L_x_51) ;  /* 0x0000000000080947 */ /* 0x002fea0003800000 */
[----:B------:R-:W1:Y:S02]  /*2ce0*/  SYNCS.PHASECHK.TRANS64.TRYWAIT P0, [UR4+0x90], R3 ;  /* 0x00009003ff0075a7 */ /* 0x000e640008001104 */
[----:B-1----:R-:W-:Y:S05]  /*2cf0*/  @!P0 BRA `(.L_x_52) ;  /* 0x0000006c001c8947 */ /* 0x002fea0003800000 */
.L_x_51:
[----:B------:R-:W-:-:S04]  /*2d00*/  UIADD3 UR7, UPT, UPT, UR5, 0x1, URZ ;  /* 0x0000000105077890 */ /* 0x000fc8000fffe0ff */
[----:B------:R-:W-:-:S04]  /*2d10*/  UISETP.NE.AND UP0, UPT, UR7, 0x2, UPT ;  /* 0x000000020700788c */ /* 0x000fc8000bf05270 */
[----:B------:R-:W-:Y:S02]  /*2d20*/  USEL UR8, URZ, 0x1, UP0 ;  /* 0x00000001ff087887 */ /* 0x000fe40008000000 */
[----:B------:R-:W-:-:S04]  /*2d30*/  USEL UR7, UR7, URZ, UP0 ;  /* 0x000000ff07077287 */ /* 0x000fc80008000000 */
[----:B------:R-:W-:Y:S01]  /*2d40*/  ULEA UR7, UR7, UR6, 0x3 ;  /* 0x0000000607077291 */ /* 0x000fe2000f8e18ff */
[----:B-1----:R-:W-:-:S04]  /*2d50*/  LOP3.LUT R3, R12, UR8, RZ, 0x3c, !PT ;  /* 0x000000080c037c12 */ /* 0x002fc8000f8e3cff */
[----:B------:R-:W-:-:S04]  /*2d60*/  SHF.L.U32 R0, R3, 0x1f, RZ ;  /* 0x0000001f03007819 */ /* 0x000fc800000006ff */
[----:B------:R-:W1:Y:S02]  /*2d70*/  SYNCS.PHASECHK.TRANS64 P0, [UR7+0x90], R0 ;  /* 0x00009000ff0075a7 */ /* 0x000e640008001007 */
[----:B-1----:R-:W-:Y:S05]  /*2d80*/  @P0 EXIT ;  /* 0x000000000000094d */ /* 0x002fea0003800000 */
[----:B------:R-:W-:Y:S02]  /*2d90*/  SHF.L.U32 R3, R3, 0x1f, RZ ;  /* 0x0000001f03037819 */ /* 0x000fe400000006ff */
[----:B------:R-:W-:-:S07]  /*2da0*/  MOV R0, UR7 ;  /* 0x0000000700007c02 */ /* 0x000fce0008000f00 */
.L_x_53:
[----:B-1----:R1:W2:Y:S02]  /*2db0*/  SYNCS.PHASECHK.TRANS64.TRYWAIT P0, [R0+URZ+0x90], R3 ;  /* 0x00009003000075a7 */ /* 0x0022a400080011ff */
[----:B--2---:R-:W-:Y:S05]  /*2dc0*/  @!P0 NANOSLEEP.SYNCS 0x989680 ;  /* 0x009896800000895d */ /* 0x004fea0003900000 */
[----:B------:R-:W2:Y:S02]  /*2dd0*/  @!P0 SYNCS.PHASECHK.TRANS64 P0, [R0+URZ+0x90], R3 ;  /* 0x00009003000085a7 */ /* 0x000ea400080010ff */
[----:B--2---:R-:W-:Y:S05]  /*2de0*/  @P0 EXIT ;  /* 0x000000000000094d */ /* 0x004fea0003800000 */
[----:B------:R-:W-:Y:S05]  /*2df0*/  BRA `(.L_x_53) ;  /* 0xfffffffc00ec7947 */ /* 0x000fea000383ffff */
.L_x_46:
[----:B------:R-:W-:Y:S05]  /*2e00*/  BRA.U UP4, `(.L_x_54) ;  /* 0x0000000d04d87547 */ /* 0x000fea000b800000 */
[----:B------:R-:W1:Y:S01]  /*2e10*/  S2UR UR7, SR_CgaCtaId ;  /* 0x00000000000779c3 */ /* 0x000e620000008800 */
[----:B------:R-:W-:Y:S01]  /*2e20*/  UMOV UR4, 0x40 ;  /* 0x0000004000047882 */ /* 0x000fe20000000000 */
[----:B------:R-:W-:Y:S01]  /*2e30*/  NOP ;  /* 0x0000000000007918 */ /* 0x000fe20000000000 */
[----:B------:R-:W-:Y:S01]  /*2e40*/  UMOV UR6, 0x400 ;  /* 0x0000040000067882 */ /* 0x000fe20000000000 */
[----:B-1----:R-:W-:Y:S02]  /*2e50*/  ULEA UR5, UR7, UR4, 0x18 ;  /* 0x0000000407057291 */ /* 0x002fe4000f8ec0ff */
[----:B------:R-:W-:-:S07]  /*2e60*/  ULEA UR6, UR7, UR6, 0x18 ;  /* 0x0000000607067291 */ /* 0x000fce000f8ec0ff */
[----:B------:R-:W1:Y:S02]  /*2e70*/  LDS.U8 R0, [UR5+0x1c] ;  /* 0x00001c05ff007984 */ /* 0x000e640008000000 */
[----:B-1----:R-:W-:-:S13]  /*2e80*/  ISETP.NE.AND P0, PT, R0, RZ, PT ;  /* 0x000000ff0000720c */ /* 0x002fda0003f05270 */
[----:B------:R-:W-:Y:S05]  /*2e90*/  @P0 BRA `(.L_x_55) ;  /* 0x0000000000580947 */ /* 0x000fea0003800000 */
[----:B------:R-:W-:-:S13]  /*2ea0*/  ELECT P0, URZ, PT ;  /* 0x0000000000ff782f */ /* 0x000fda0003800000 */
[----:B------:R-:W-:Y:S05]  /*2eb0*/  @!P0 BRA `(.L_x_56) ;  /* 0x0000000000608947 */ /* 0x000fea0003800000 */
[----:B------:R-:W-:Y:S01]  /*2ec0*/  UMOV UR4, 0x10 ;  /* 0x0000001000047882 */ /* 0x000fe20000000000 */
[----:B------:R-:W-:Y:S01]  /*2ed0*/  HFMA2 R0, -RZ, RZ, 0, 5.9604644775390625e-08 ;  /* 0x00000001ff007431 */ /* 0x000fe200000001ff */
[----:B------:R-:W-:-:S03]  /*2ee0*/  MOV R3, 0xffff ;  /* 0x0000ffff00037802 */ /* 0x000fc60000000f00 */
[----:B------:R-:W-:Y:S04]  /*2ef0*/  DEPBAR.LE SB1, 0x36 ;  /* 0x00009d800000791a */ /* 0x000fe80000000000 */
[----:B------:R-:W1:Y:S02]  /*2f00*/  UTCATOMSWS.FIND_AND_SET.ALIGN UP0, UR4, UR4 ;  /* 0x00000004000475e3 */ /* 0x000e640008000800 */
[----:B-1----:R-:W-:Y:S01]  /*2f10*/  MOV R4, UR4 ;  /* 0x0000000400047c02 */ /* 0x002fe20008000f00 */
[----:B------:R-:W-:Y:S06]  /*2f20*/  BRA.U UP0, `(.L_x_57) ;  /* 0x0000000100187547 */ /* 0x000fec000b800000 */
.L_x_58:
[----:B------:R-:W-:Y:S05]  /*2f30*/  NANOSLEEP 0x64 ;  /* 0x000000640000795d */ /* 0x000fea0003800000 */
[----:B------:R-:W-:-:S05]  /*2f40*/  UMOV UR4, 0x10 ;  /* 0x0000001000047882 */ /* 0x000fca0000000000 */
[----:B------:R-:W-:Y:S04]  /*2f50*/  DEPBAR.LE SB1, 0x36 ;  /* 0x00009d800000791a */ /* 0x000fe80000000000 */
[----:B------:R-:W1:Y:S02]  /*2f60*/  UTCATOMSWS.FIND_AND_SET.ALIGN UP0, UR4, UR4 ;  /* 0x00000004000475e3 */ /* 0x000e640008000800 */
[----:B-1----:R-:W-:Y:S01]  /*2f70*/  MOV R4, UR4 ;  /* 0x0000000400047c02 */ /* 0x002fe20008000f00 */
[----:B------:R-:W-:Y:S05]  /*2f80*/  BRA.U !UP0, `(.L_x_58) ;  /* 0xfffffffd08e87547 */ /* 0x000fea000b83ffff */
.L_x_57:
[-C--:B------:R-:W-:Y:S02]  /*2f90*/  SHF.L.U32 R3, R3, R4.reuse, RZ ;  /* 0x0000000403037219 */ /* 0x080fe400000006ff */
[----:B------:R-:W-:Y:S01]  /*2fa0*/  SHF.L.U32 R0, R0, R4, RZ ;  /* 0x0000000400007219 */ /* 0x000fe200000006ff */
[----:B------:R-:W-:Y:S02]  /*2fb0*/  IMAD.SHL.U32 R4, R4, 0x20, RZ ;  /* 0x0000002004047824 */ /* 0x000fe400078e00ff */
[----:B------:R1:W-:Y:S04]  /*2fc0*/  ATOMS.OR RZ, [UR5+0x14], R3 ;  /* 0x00001403ffff798c */ /* 0x0003e8000b000005 */
[----:B------:R1:W-:Y:S04]  /*2fd0*/  ATOMS.OR RZ, [UR5+0x18], R0 ;  /* 0x00001800ffff798c */ /* 0x0003e8000b000005 */
[----:B------:R1:W-:Y:S01]  /*2fe0*/  STS [UR6+0x130], R4 ;  /* 0x00013004ff007988 */ /* 0x0003e20008000806 */
[----:B------:R-:W-:Y:S05]  /*2ff0*/  BRA `(.L_x_56) ;  /* 0x0000000000107947 */ /* 0x000fea0003800000 */
.L_x_55:
[----:B------:R-:W-:Y:S02]  /*3000*/  MOV R0, 0xffffffff ;  /* 0xffffffff00007802 */ /* 0x000fe40000000f00 */
[----:B------:R-:W-:-:S03]  /*3010*/  MOV R4, 0x3040 ;  /* 0x0000304000047802 */ /* 0x000fc60000000f00 */
[----:B------:R1:W-:Y:S04]  /*3020*/  STS [UR6+0x130], R0 ;  /* 0x00013000ff007988 */ /* 0x0003e80008000806 */
[----:B-1---5:R-:W-:Y:S05]  /*3030*/  CALL.REL.NOINC `($__internal_1_$__cuda_sm10x_tcgen05_guardrail_trap_phase_invalid_during_alloc) ;  /* 0x0000007000607944 */ /* 0x022fea0003c00000 */
.L_x_56:
[----:B------:R-:W-:Y:S05]  /*3040*/  WARPSYNC.ALL ;  /* 0x0000000000007948 */ /* 0x000fea0003800000 */
[----:B------:R-:W2:Y:S01]  /*3050*/  S2UR UR4, SR_CgaCtaId ;  /* 0x00000000000479c3 */ /* 0x000ea20000008800 */
[----:B------:R-:W-:Y:S01]  /*3060*/  UMOV UR26, 0x400 ;  /* 0x00000400001a7882 */ /* 0x000fe20000000000 */
[----:B------:R-:W-:-:S06]  /*3070*/  NOP ;  /* 0x0000000000007918 */ /* 0x000fcc0000000000 */
[----:B------:R-:W-:Y:S06]  /*3080*/  BAR.ARV 0x6, 0xa0 ;  /* 0x0182800000007b1d */ /* 0x000fec0000002000 */
[----:B------:R-:W3:Y:S01]  /*3090*/  LDCU UR5, c[0x0][0x38c] ;  /* 0x00007180ff0577ac */ /* 0x000ee20008000800 */
[----:B------:R-:W-:Y:S01]  /*30a0*/  LOP3.LUT R2, R2, 0xffff, RZ, 0xc0, !PT ;  /* 0x0000ffff02027812 */ /* 0x000fe200078ec0ff */
[----:B------:R-:W-:Y:S01]  /*30b0*/  IMAD.MOV.U32 R11, RZ, RZ, 0x1 ;  /* 0x00000001ff0b7424 */ /* 0x000fe200078e00ff */
[----:B------:R-:W-:Y:S01]  /*30c0*/  CS2R R8, SRZ ;  /* 0x0000000000087805 */ /* 0x000fe2000001ff00 */
[----:B------:R-:W4:Y:S01]  /*30d0*/  LDCU UR7, c[0x0][0x38c] ;  /* 0x00007180ff0777ac */ /* 0x000f220008000800 */
[----:B------:R-:W-:Y:S01]  /*30e0*/  R2UR UR27, R2 ;  /* 0x00000000021b72ca */ /* 0x000fe200000e0000 */
[----:B------:R-:W-:Y:S01]  /*30f0*/  IMAD.MOV.U32 R10, RZ, RZ, RZ ;  /* 0x000000ffff0a7224 */ /* 0x000fe200078e00ff */
[----:B------:R-:W-:Y:S01]  /*3100*/  UMOV UR30, URZ ;  /* 0x000000ff001e7c82 */ /* 0x000fe20008000000 */
[----:B------:R-:W-:Y:S01]  /*3110*/  UMOV UR24, URZ ;  /* 0x000000ff00187c82 */ /* 0x000fe20008000000 */
[----:B--2---:R-:W-:Y:S01]  /*3120*/  ULEA UR26, UR4, UR26, 0x18 ;  /* 0x0000001a041a7291 */ /* 0x004fe2000f8ec0ff */
[----:B------:R-:W-:Y:S01]  /*3130*/  UMOV UR38, 0x0 ;  /* 0x0000000000267882 */ /* 0x000fe20000000000 */
[----:B------:R-:W-:-:S02]  /*3140*/  UMOV UR39, 0x4400010 ;  /* 0x0440001000277882 */ /* 0x000fc40000000000 */
[----:B------:R-:W-:Y:S02]  /*3150*/  UIADD3 UR4, UPT, UPT, UR26, 0x6400, URZ ;  /* 0x000064001a047890 */ /* 0x000fe4000fffe0ff */
[----:B------:R-:W-:Y:S02]  /*3160*/  UIADD3 UR6, UPT, UPT, UR26, 0xc400, URZ ;  /* 0x0000c4001a067890 */ /* 0x000fe4000fffe0ff */
[----:B---3--:R-:W-:Y:S01]  /*3170*/  UIADD3 UR5, UPT, UPT, UR5, 0x7f, URZ ;  /* 0x0000007f05057890 */ /* 0x008fe2000fffe0ff */
[----:B-1----:R-:W1:Y:S01]  /*3180*/  LDS R0, [UR26+0x130] ;  /* 0x0001301aff007984 */ /* 0x002e620008000800 */
[----:B------:R-:W-:Y:S01]  /*3190*/  UMOV UR36, 0x0 ;  /* 0x0000000000247882 */ /* 0x000fe20000000000 */
[----:B------:R-:W-:Y:S01]  /*31a0*/  UMOV UR37, 0x4400010 ;  /* 0x0440001000257882 */ /* 0x000fe20000000000 */
[----:B------:R-:W-:Y:S02]  /*31b0*/  USHF.R.S32.HI UR40, URZ, 0x1f, UR5 ;  /* 0x0000001fff287899 */ /* 0x000fe40008011405 */
[----:B----4-:R-:W-:-:S02]  /*31c0*/  UISETP.GE.AND UP4, UPT, UR7, 0x1, UPT ;  /* 0x000000010700788c */ /* 0x010fc4000bf86270 */
[----:B------:R-:W-:Y:S02]  /*31d0*/  ULEA.HI UR40, UR40, UR5, URZ, 0x7 ;  /* 0x0000000528287291 */ /* 0x000fe4000f8f38ff */
[----:B------:R-:W-:Y:S02]  /*31e0*/  USHF.R.U32.HI UR5, URZ, 0x4, UR4 ;  /* 0x00000004ff057899 */ /* 0x000fe40008011604 */
[----:B------:R-:W-:Y:S02]  /*31f0*/  USHF.R.S32.HI UR40, URZ, 0x7, UR40 ;  /* 0x00000007ff287899 */ /* 0x000fe40008011428 */
[----:B------:R-:W-:Y:S02]  /*3200*/  USHF.R.U32.HI UR4, URZ, 0x4, UR6 ;  /* 0x00000004ff047899 */ /* 0x000fe40008011606 */
[----:B------:R-:W-:Y:S02]  /*3210*/  UISETP.LT.AND UP0, UPT, UR40, 0x1, UPT ;  /* 0x000000012800788c */ /* 0x000fe4000bf01270 */
[----:B------:R-:W-:-:S02]  /*3220*/  ULOP3.LUT UR5, UR5, 0x3fff, URZ, 0xc0, !UPT ;  /* 0x00003fff05057892 */ /* 0x000fc4000f8ec0ff */
[----:B------:R-:W-:Y:S02]  /*3230*/  ULOP3.LUT UR4, UR4, 0x3fff, URZ, 0xc0, !UPT ;  /* 0x00003fff04047892 */ /* 0x000fe4000f8ec0ff */
[----:B------:R-:W-:Y:S02]  /*3240*/  USEL UR41, UR40, 0x1, !UP0 ;  /* 0x0000000128297887 */ /* 0x000fe4000c000000 */
[----:B------:R-:W-:Y:S02]  /*3250*/  ULOP3.LUT UR28, UR5, 0x10000, URZ, 0xfc, !UPT ;  /* 0x00010000051c7892 */ /* 0x000fe4000f8efcff */
[----:B------:R-:W-:Y:S02]  /*3260*/  ULOP3.LUT UR29, UR4, 0x10000, URZ, 0xfc, !UPT ;  /* 0x00010000041d7892 */ /* 0x000fe4000f8efcff */
[----:B------:R-:W-:Y:S01]  /*3270*/  UIADD3 UR41, UPT, UPT, -UR41, URZ, URZ ;  /* 0x000000ff29297290 */ /* 0x000fe2000fffe1ff */
[----:B------:R-:W-:Y:S01]  /*3280*/  UMOV UR34, 0x0 ;  /* 0x0000000000227882 */ /* 0x000fe20000000000 */
[----:B------:R-:W-:Y:S01]  /*3290*/  UMOV UR35, 0x4400010 ;  /* 0x0440001000237882 */ /* 0x000fe20000000000 */
[----:B------:R-:W-:Y:S01]  /*32a0*/  UMOV UR32, 0x0 ;  /* 0x0000000000207882 */ /* 0x000fe20000000000 */
[----:B------:R-:W-:Y:S01]  /*32b0*/  UMOV UR33, 0x4400010 ;  /* 0x0440001000217882 */ /* 0x000fe20000000000 */
[----:B-1----:R-:W-:-:S15]  /*32c0*/  R2UR UR42, R0 ;  /* 0x00000000002a72ca */ /* 0x002fde00000e0000 */
.L_x_65:
[----:B------:R-:W-:Y:S02]  /*32d0*/  LEA R0, R10, UR26, 0x3 ;  /* 0x0000001a0a007c11 */ /* 0x000fe4000f8e18ff */
[----:B------:R-:W-:Y:S02]  /*32e0*/  SHF.L.U32 R5, R9, 0x1f, RZ ;  /* 0x0000001f09057819 */ /* 0x000fe400000006ff */
[----:B------:R-:W-:Y:S01]  /*32f0*/  PLOP3.LUT P0, PT, PT, PT, UP4, 0x80, 0x8 ;  /* 0x000000000008781c */ /* 0x000fe20003f0f048 */
[----:B------:R-:W-:Y:S01]  /*3300*/  VIADD R3, R0, 0x90 ;  /* 0x0000009000037836 */ /* 0x000fe20000000000 */
[----:B-1----:R-:W1:Y:S02]  /*3310*/  SYNCS.PHASECHK.TRANS64.TRYWAIT P1, [R0+URZ+0x80], R5 ;  /* 0x00008005000075a7 */ /* 0x002e6400080211ff */
[----:B-1-3--:R-:W-:Y:S09]  /*3320*/  @!P1 BRA `(.L_x_59) ;  /* 0x0000006400a89947 */ /* 0x00aff20003800000 */
.L_x_144:
[----:B------:R-:W-:Y:S01]  /*3330*/  LEA R4, R10, UR26, 0x4 ;  /* 0x0000001a0a047c11 */ /* 0x000fe2000f8e20ff */
[----:B------:R-:W-:Y:S01]  /*3340*/  @UP4 ULEA UR4, UR24, UR26, 0x3 ;  /* 0x0000001a18044291 */ /* 0x000fe2000f8e18ff */
[----:B------:R-:W-:Y:S01]  /*3350*/  PLOP3.LUT P2, PT, PT, PT, PT, 0x80, 0x8 ;  /* 0x000000000008781c */ /* 0x000fe20003f4f070 */
[----:B------:R-:W-:Y:S01]  /*3360*/  ULEA UR31, UR30, UR26, 0x3 ;  /* 0x0000001a1e1f7291 */ /* 0x000fe2000f8e18ff */
[----:B------:R-:W-:Y:S02]  /*3370*/  PRMT R3, RZ, 0x654, R3 ;  /* 0x00000654ff037816 */ /* 0x000fe40000000003 */
[----:B-1----:R-:W1:Y:S01]  /*3380*/  LDS.128 R4, [R4+0x110] ;  /* 0x0001100004047984 */ /* 0x002e620000000c00 */
[----:B------:R-:W-:Y:S02]  /*3390*/  @P0 SHF.L.U32 R2, R8, 0x1f, RZ ;  /* 0x0000001f08020819 */ /* 0x000fe400000006ff */
[----:B------:R-:W-:Y:S01]  /*33a0*/  SHF.L.U32 R0, R11, 0x1f, RZ ;  /* 0x0000001f0b007819 */ /* 0x000fe200000006ff */
[----:B------:R-:W-:Y:S01]  /*33b0*/  @!PT LDS RZ, [RZ] ;  /* 0x00000000fffff984 */ /* 0x000fe20000000800 */
[----:B------:R-:W-:Y:S01]  /*33c0*/  @!PT LDS RZ, [RZ] ;  /* 0x00000000fffff984 */ /* 0x000fe20000000800 */
[----:B------:R-:W-:Y:S01]  /*33d0*/  @!PT LDS RZ, [RZ] ;  /* 0x00000000fffff984 */ /* 0x000fe20000000800 */
[----:B------:R-:W-:Y:S01]  /*33e0*/  @!PT LDS RZ, [RZ] ;  /* 0x00000000fffff984 */ /* 0x000fe20000000800 */
[----:B------:R2:W-:Y:S06]  /*33f0*/  MEMBAR.ALL.CTA ;  /* 0x0000000000007992 */ /* 0x0005ec0000008000 */
[----:B--2---:R-:W2:Y:S02]  /*3400*/  FENCE.VIEW.ASYNC.S ;  /* 0x00000000000073c6 */ /* 0x004ea40000000000 */
[----:B--2---:R2:W-:Y:S01]  /*3410*/  SYNCS.ARRIVE.TRANS64.RED.A1T0 RZ, [R3+URZ], RZ ;  /* 0x000000ff03ff79a7 */ /* 0x0045e200081004ff */
[----:B------:R2:W3:Y:S01]  /*3420*/  @P0 SYNCS.PHASECHK.TRANS64.TRYWAIT P2, [UR4], R2 ;  /* 0x00000002ff0005a7 */ /* 0x0004e20008041104 */
[----:B------:R-:W-:Y:S01]  /*3430*/  ULEA.HI UR4, UR30, UR30, URZ, 0x1 ;  /* 0x0000001e1e047291 */ /* 0x000fe2000f8f08ff */
[----:B-1----:R-:W-:-:S03]  /*3440*/  LOP3.LUT P1, RZ, R6, 0x1, RZ, 0xc0, !PT ;  /* 0x0000000106ff7812 */ /* 0x002fc6000782c0ff */
[----:B------:R-:W-:Y:S02]  /*3450*/  USHF.L.U32 UR11, UR4, 0x7, URZ ;  /* 0x00000007040b7899 */ /* 0x000fe400080006ff */
[----:B------:R-:W-:Y:S02]  /*3460*/  ULOP3.LUT UR4, UR4, 0xffe, URZ, 0xc0, !UPT ;  /* 0x00000ffe04047892 */ /* 0x000fe4000f8ec0ff */
[----:B------:R-:W-:Y:S02]  /*3470*/  ULOP3.LUT UR11, UR11, 0xffffff00, URZ, 0xc0, !UPT ;  /* 0xffffff000b0b7892 */ /* 0x000fe4000f8ec0ff */
[----:B------:R-:W-:Y:S02]  /*3480*/  UIADD3 UR4, UPT, UPT, -UR4, UR30, URZ ;  /* 0x0000001e04047290 */ /* 0x000fe4000fffe1ff */
[----:B------:R-:W-:Y:S01]  /*3490*/  UIADD3 UR11, UPT, UPT, UR42, UR11, URZ ;  /* 0x0000000b2a0b7290 */ /* 0x000fe2000fffe0ff */
[----:B------:R-:W1:Y:S03]  /*34a0*/  SYNCS.PHASECHK.TRANS64.TRYWAIT P0, [UR31+0xc0], R0 ;  /* 0x0000c000ff0075a7 */ /* 0x000e66000800111f */
[----:B------:R-:W-:Y:S01]  /*34b0*/  ULEA UR11, UR4, UR11, 0x14 ;  /* 0x0000000b040b7291 */ /* 0x000fe2000f8ea0ff */
[----:B-123--:R-:W-:Y:S11]  /*34c0*/  @!P0 BRA `(.L_x_60) ;  /* 0x0000006400548947 */ /* 0x00eff60003800000 */
.L_x_146:
[----:B------:R-:W-:Y:S01]  /*34d0*/  IADD3 R10, PT, PT, R10, 0x1, RZ ;  /* 0x000000010a0a7810 */ /* 0x000fe20007ffe0ff */
[----:B------:R-:W-:Y:S06]  /*34e0*/  BRA.U !UP4, `(.L_x_61) ;  /* 0x000000010cc07547 */ /* 0x000fec000b800000 */
[----:B------:R-:W-:Y:S01]  /*34f0*/  UPLOP3.LUT UP2, UPT, UPT, UPT, UPT, 0x40, 0x4 ;  /* 0x000000000004789c */ /* 0x000fe20003f4e870 */
[----:B------:R-:W-:Y:S01]  /*3500*/  UMOV UR23, UR41 ;  /* 0x0000002900177c82 */ /* 0x000fe20008000000 */
[----:B------:R-:W-:Y:S01]  /*3510*/  UMOV UR22, UR40 ;  /* 0x0000002800167c82 */ /* 0x000fe20008000000 */
[----:B------:R-:W-:-:S08]  /*3520*/  UMOV UR10, UR24 ;  /* 0x00000018000a7c82 */ /* 0x000fd00008000000 */
.L_x_64:
[----:B------:R-:W-:Y:S02]  /*3530*/  UIADD3 UR23, UPT, UPT, UR23, 0x1, URZ ;  /* 0x0000000117177890 */ /* 0x000fe4000fffe0ff */
[----:B--2---:R-:W-:Y:S02]  /*3540*/  ULEA UR5, UR10, UR26, 0x3 ;  /* 0x0000001a0a057291 */ /* 0x004fe4000f8e18ff */
[----:B------:R-:W-:Y:S01]  /*3550*/  UISETP.NE.AND UP3, UPT, UR23, URZ, UPT ;  /* 0x000000ff1700728c */ /* 0x000fe2000bf65270 */
[----:B---3--:R-:W-:Y:S10]  /*3560*/  @P2 BRA `(.L_x_62) ;  /* 0x00000000000c2947 */ /* 0x008ff40003800000 */
[----:B-1----:R-:W-:Y:S04]  /*3570*/  SHF.L.U32 R3, R8, 0x1f, RZ ;  /* 0x0000001f08037819 */ /* 0x002fe800000006ff */
[----:B------:R-:W1:Y:S02]  /*3580*/  SYNCS.PHASECHK.TRANS64.TRYWAIT P0, [UR5], R3 ;  /* 0x00000003ff0075a7 */ /* 0x000e640008001105 */
[----:B-1----:R-:W-:Y:S05]  /*3590*/  @!P0 BRA `(.L_x_63) ;  /* 0x0000006400388947 */ /* 0x002fea0003800000 */
.L_x_62:
[----:B------:R-:W-:Y:S01]  /*35a0*/  UISETP.NE.AND UP0, UPT, UR22, 0x1, UPT ;  /* 0x000000011600788c */ /* 0x000fe2000bf05270 */
[----:B------:R-:W-:Y:S01]  /*35b0*/  PLOP3.LUT P2, PT, PT, PT, PT, 0x80, 0x8 ;  /* 0x000000000008781c */ /* 0x000fe20003f4f070 */
[----:B------:R-:W-:Y:S02]  /*35c0*/  UIADD3 UR4, UPT, UPT, UR10, 0x1, URZ ;  /* 0x000000010a047890 */ /* 0x000fe4000fffe0ff */
[----:B------:R-:W-:Y:S02]  /*35d0*/  UIADD3 UR25, UPT, UPT, UR5, 0x18, URZ ;  /* 0x0000001805197890 */ /* 0x000fe4000fffe0ff */
[----:B------:R-:W-:Y:S01]  /*35e0*/  UISETP.NE.AND UP1, UPT, UR4, 0x3, UPT ;  /* 0x000000030400788c */ /* 0x000fe2000bf25270 */
[----:B------:R-:W-:Y:S01]  /*35f0*/  PLOP3.LUT P0, PT, PT, PT, UP0, 0x80, 0x8 ;  /* 0x000000000008781c */ /* 0x000fe20003f0f008 */
[----:B------:R-:W-:Y:S02]  /*3600*/  UIADD3 UR22, UPT, UPT, UR22, -0x1, URZ ;  /* 0xffffffff16167890 */ /* 0x000fe4000fffe0ff */
[----:B------:R-:W-:Y:S02]  /*3610*/  USEL UR6, URZ, 0x1, UP1 ;  /* 0x00000001ff067887 */ /* 0x000fe40008800000 */
[----:B------:R-:W-:Y:S01]  /*3620*/  USEL UR24, UR4, URZ, UP1 ;  /* 0x000000ff04187287 */ /* 0x000fe20008800000 */
[----:B------:R-:W-:Y:S01]  /*3630*/  UMOV UR7, 0x40004040 ;  /* 0x4000404000077882 */ /* 0x000fe20000000000 */
[----:B------:R-:W-:Y:S02]  /*3640*/  UMOV UR5, 0x40004040 ;  /* 0x4000404000057882 */ /* 0x000fe40000000000 */
[----:B------:R-:W-:Y:S01]  /*3650*/  @UP0 ULEA UR4, UR24, UR26, 0x3 ;  /* 0x0000001a18040291 */ /* 0x000fe2000f8e18ff */
[----:B------:R-:W-:Y:S01]  /*3660*/  LOP3.LUT R8, R8, UR6, RZ, 0x3c, !PT ;  /* 0x0000000608087c12 */ /* 0x000fe2000f8e3cff */
[----:B------:R-:W-:Y:S01]  /*3670*/  ULEA UR6, UR10, UR29, 0xb ;  /* 0x0000001d0a067291 */ /* 0x000fe2000f8e58ff */
[----:B------:R-:W-:Y:S02]  /*3680*/  UMOV UR21, 0x40004040 ;  /* 0x4000404000157882 */ /* 0x000fe40000000000 */
[----:B-1----:R-:W-:Y:S01]  /*3690*/  @P0 SHF.L.U32 R0, R8, 0x1f, RZ ;  /* 0x0000001f08000819 */ /* 0x002fe200000006ff */
[----:B------:R-:W-:Y:S02]  /*36a0*/  UIADD3 UR20, UPT, UPT, UR6, 0x2, URZ ;  /* 0x0000000206147890 */ /* 0x000fe4000fffe0ff */
[----:B------:R-:W-:Y:S01]  /*36b0*/  UIADD3 UR16, UPT, UPT, UR6, 0x4, URZ ;  /* 0x0000000406107890 */ /* 0x000fe2000fffe0ff */
[----:B------:R2:W3:Y:S01]  /*36c0*/  @P0 SYNCS.PHASECHK.TRANS64.TRYWAIT P2, [UR4], R0 ;  /* 0x00000000ff0005a7 */ /* 0x0004e20008041104 */
[----:B------:R-:W-:Y:S02]  /*36d0*/  ULEA UR4, UR10, UR28, 0x9 ;  /* 0x0000001c0a047291 */ /* 0x000fe4000f8e48ff */
[----:B------:R-:W-:Y:S02]  /*36e0*/  UIADD3 UR12, UPT, UPT, UR6, 0x6, URZ ;  /* 0x00000006060c7890 */ /* 0x000fe4000fffe0ff */
[----:B------:R-:W-:Y:S02]  /*36f0*/  UIADD3 UR18, UPT, UPT, UR4, 0x2, URZ ;  /* 0x0000000204127890 */ /* 0x000fe4000fffe0ff */
[----:B------:R-:W-:Y:S02]  /*3700*/  UIADD3 UR14, UPT, UPT, UR4, 0x4, URZ ;  /* 0x00000004040e7890 */ /* 0x000fe4000fffe0ff */
[----:B------:R-:W-:Y:S01]  /*3710*/  UIADD3 UR8, UPT, UPT, UR4, 0x6, URZ ;  /* 0x0000000604087890 */ /* 0x000fe2000fffe0ff */
[----:B------:R2:W-:Y:S01]  /*3720*/  UTCQMMA gdesc[UR4], gdesc[UR6], tmem[UR11], tmem[UR38], idesc[UR39], UP2 ;  /* 0x00ff2606040075ea */ /* 0x0005e2000900030b */
[----:B------:R-:W-:Y:S01]  /*3730*/  UPLOP3.LUT UP2, UPT, UPT, UPT, UPT, 0x80, 0x8 ;  /* 0x000000000008789c */ /* 0x000fe20003f4f070 */
[----:B------:R-:W-:Y:S01]  /*3740*/  UMOV UR19, 0x40004040 ;  /* 0x4000404000137882 */ /* 0x000fe20000000000 */
[----:B------:R-:W-:Y:S01]  /*3750*/  UMOV UR17, 0x40004040 ;  /* 0x4000404000117882 */ /* 0x000fe20000000000 */
[----:B------:R2:W-:Y:S01]  /*3760*/  UTCQMMA gdesc[UR18], gdesc[UR20], tmem[UR11], tmem[UR36], idesc[UR37], UPT ;  /* 0x00ff2414120075ea */ /* 0x0005e2000b80030b */
[----:B------:R-:W-:Y:S01]  /*3770*/  UMOV UR15, 0x40004040 ;  /* 0x40004040000f7882 */ /* 0x000fe20000000000 */
[----:B------:R-:W-:Y:S01]  /*3780*/  UMOV UR13, 0x40004040 ;  /* 0x40004040000d7882 */ /* 0x000fe20000000000 */
[----:B------:R-:W-:Y:S01]  /*3790*/  UMOV UR9, 0x40004040 ;  /* 0x4000404000097882 */ /* 0x000fe20000000000 */
[----:B------:R2:W-:Y:S01]  /*37a0*/  UTCQMMA gdesc[UR14], gdesc[UR16], tmem[UR11], tmem[UR34], idesc[UR35], UPT ;  /* 0x00ff22100e0075ea */ /* 0x0005e2000b80030b */
[----:B------:R2:W-:Y:S01]  /*37b0*/  UTCQMMA gdesc[UR8], gdesc[UR12], tmem[UR11], tmem[UR32], idesc[UR33], UPT ;  /* 0x00ff200c080075ea */ /* 0x0005e2000b80030b */
[----:B------:R2:W-:Y:S01]  /*37c0*/  UTCBAR.MULTICAST [UR25], URZ, UR27 ;  /* 0x000000ff190073e9 */ /* 0x0005e2000800081b */
[----:B------:R-:W-:Y:S01]  /*37d0*/  UMOV UR10, UR24 ;  /* 0x00000018000a7c82 */ /* 0x000fe20008000000 */
[----:B------:R-:W-:Y:S05]  /*37e0*/  BRA.U UP3, `(.L_x_64) ;  /* 0xfffffffd03507547 */ /* 0x000fea000b83ffff */
.L_x_61:
[----:B--2---:R-:W-:Y:S01]  /*37f0*/  UIADD3 UR4, UPT, UPT, UR30, 0x1, URZ ;  /* 0x000000011e047890 */ /* 0x004fe2000fffe0ff */
[C---:B------:R-:W-:Y:S01]  /*3800*/  ISETP.NE.AND P0, PT, R10.reuse, 0x2, PT ;  /* 0x000000020a00780c */ /* 0x040fe20003f05270 */
[----:B------:R-:W-:Y:S02]  /*3810*/  UIADD3 UR5, UPT, UPT, UR31, 0xa0, URZ ;  /* 0x000000a01f057890 */ /* 0x000fe4000fffe0ff */
[----:B------:R-:W-:Y:S01]  /*3820*/  UISETP.NE.AND UP0, UPT, UR4, 0x4, UPT ;  /* 0x000000040400788c */ /* 0x000fe2000bf05270 */
[----:B-1----:R-:W-:Y:S02]  /*3830*/  SEL R0, RZ, 0x1, P0 ;  /* 0x00000001ff007807 */ /* 0x002fe40000000000 */
[----:B------:R-:W-:Y:S01]  /*3840*/  SEL R10, R10, RZ, P0 ;  /* 0x000000ff0a0a7207 */ /* 0x000fe20000000000 */
[----:B------:R-:W-:Y:S01]  /*3850*/  USEL UR6, URZ, 0x1, UP0 ;  /* 0x00000001ff067887 */ /* 0x000fe20008000000 */
[----:B------:R-:W-:Y:S01]  /*3860*/  LOP3.LUT R9, R9, R0, RZ, 0x3c, !PT ;  /* 0x0000000009097212 */ /* 0x000fe200078e3cff */
[----:B------:R-:W-:Y:S01]  /*3870*/  USEL UR30, UR4, URZ, UP0 ;  /* 0x000000ff041e7287 */ /* 0x000fe20008000000 */
[----:B------:R1:W-:Y:S03]  /*3880*/  UTCBAR [UR5], URZ ;  /* 0x000000ff050073e9 */ /* 0x0003e600080000ff */
[----:B------:R-:W-:Y:S01]  /*3890*/  LOP3.LUT R11, R11, UR6, RZ, 0x3c, !PT ;  /* 0x000000060b0b7c12 */ /* 0x000fe2000f8e3cff */
[----:B------:R-:W-:Y:S07]  /*38a0*/  @P1 BRA `(.L_x_65) ;  /* 0xfffffff800881947 */ /* 0x000fee000383ffff */
[----:B------:R-:W2:Y:S01]  /*38b0*/  S2UR UR8, SR_CgaCtaId ;  /* 0x00000000000879c3 */ /* 0x000ea20000008800 */
[----:B------:R-:W-:Y:S01]  /*38c0*/  ELECT P0, URZ, PT ;  /* 0x0000000000ff782f */ /* 0x000fe20003800000 */
[----:B------:R-:W-:Y:S01]  /*38d0*/  IMAD.MOV.U32 R0, RZ, RZ, 0x1 ;  /* 0x00000001ff007424 */ /* 0x000fe200078e00ff */
[----:B------:R-:W-:Y:S01]  /*38e0*/  UIADD3 UR26, UPT, UPT, UR26, 0xc0, URZ ;  /* 0x000000c01a1a7890 */ /* 0x000fe2000fffe0ff */
[----:B------:R-:W-:Y:S01]  /*38f0*/  SHF.L.U32 R3, R11, 0x1f, RZ ;  /* 0x0000001f0b037819 */ /* 0x000fe200000006ff */
[----:B------:R-:W-:-:S03]  /*3900*/  UMOV UR4, 0x40 ;  /* 0x0000004000047882 */ /* 0x000fc60000000000 */
[----:B------:R-:W-:Y:S01]  /*3910*/  UVIRTCOUNT.DEALLOC.SMPOOL 0x80 ;  /* 0x000000800000784c */ /* 0x000fe20000000000 */
[----:B--2---:R-:W-:Y:S02]  /*3920*/  ULEA UR8, UR8, UR4, 0x18 ;  /* 0x0000000408087291 */ /* 0x004fe4000f8ec0ff */
[----:B------:R-:W-:-:S07]  /*3930*/  ULEA UR4, UR30, UR26, 0x3 ;  /* 0x0000001a1e047291 */ /* 0x000fce000f8e18ff */
[----:B------:R2:W-:Y:S02]  /*3940*/  @P0 STS.U8 [UR8+0x1c], R0 ;  /* 0x00001c00ff000988 */ /* 0x0005e40008000008 */
[----:B------:R-:W4:Y:S02]  /*3950*/  SYNCS.PHASECHK.TRANS64.TRYWAIT P0, [UR4], R3 ;  /* 0x00000003ff0075a7 */ /* 0x000f240008001104 */
[----:B--2-4-:R-:W-:Y:S05]  /*3960*/  @!P0 BRA `(.L_x_66) ;  /* 0x00000060005c8947 */ /* 0x014fea0003800000 */
.L_x_149:
[----:B------:R-:W-:-:S04]  /*3970*/  UIADD3 UR4, UPT, UPT, UR30, 0x1, URZ ;  /* 0x000000011e047890 */ /* 0x000fc8000fffe0ff */
[----:B------:R-:W-:-:S04]  /*3980*/  UISETP.NE.AND UP0, UPT, UR4, 0x4, UPT ;  /* 0x000000040400788c */ /* 0x000fc8000bf05270 */
[----:B------:R-:W-:Y:S02]  /*3990*/  USEL UR6, URZ, 0x1, UP0 ;  /* 0x00000001ff067887 */ /* 0x000fe40008000000 */
[----:B------:R-:W-:-:S04]  /*39a0*/  USEL UR4, UR4, URZ, UP0 ;  /* 0x000000ff04047287 */ /* 0x000fc80008000000 */
[----:B-1----:R-:W-:Y:S01]  /*39b0*/  ULEA UR5, UR4, UR26, 0x3 ;  /* 0x0000001a04057291 */ /* 0x002fe2000f8e18ff */
[----:B------:R-:W-:-:S04]  /*39c0*/  LOP3.LUT R2, R11, UR6, RZ, 0x3c, !PT ;  /* 0x000000060b027c12 */ /* 0x000fc8000f8e3cff */
[----:B--2---:R-:W-:-:S04]  /*39d0*/  SHF.L.U32 R3, R2, 0x1f, RZ ;  /* 0x0000001f02037819 */ /* 0x004fc800000006ff */
[----:B------:R-:W1:Y:S02]  /*39e0*/  SYNCS.PHASECHK.TRANS64.TRYWAIT P0, [UR5], R3 ;  /* 0x00000003ff0075a7 */ /* 0x000e640008001105 */
[----:B-1----:R-:W-:Y:S05]  /*39f0*/  @!P0 BRA `(.L_x_67) ;  /* 0x0000006000508947 */ /* 0x002fea0003800000 */
.L_x_151:
        /* <DEDUP_REMOVED lines=9> */
.L_x_153:
[----:B------:R-:W-:-:S04]  /*3a90*/  UIADD3 UR4, UPT, UPT, UR4, 0x1, URZ ;  /* 0x0000000104047890 */ /* 0x000fc8000fffe0ff */
[----:B------:R-:W-:-:S04]  /*3aa0*/  UISETP.NE.AND UP0, UPT, UR4, 0x4, UPT ;  /* 0x000000040400788c */ /* 0x000fc8000bf05270 */
[----:B------:R-:W-:Y:S02]  /*3ab0*/  USEL UR5, URZ, 0x1, UP0 ;  /* 0x00000001ff057887 */ /* 0x000fe40008000000 */
[----:B------:R-:W-:-:S04]  /*3ac0*/  USEL UR4, UR4, URZ, UP0 ;  /* 0x000000ff04047287 */ /* 0x000fc80008000000 */
[----:B------:R-:W-:Y:S01]  /*3ad0*/  ULEA UR4, UR4, UR26, 0x3 ;  /* 0x0000001a04047291 */ /* 0x000fe2000f8e18ff */
[----:B-1----:R-:W-:-:S04]  /*3ae0*/  LOP3.LUT R3, R2, UR5, RZ, 0x3c, !PT ;  /* 0x0000000502037c12 */ /* 0x002fc8000f8e3cff */
[----:B------:R-:W-:-:S04]  /*3af0*/  SHF.L.U32 R3, R3, 0x1f, RZ ;  /* 0x0000001f03037819 */ /* 0x000fc800000006ff */
[----:B------:R-:W1:Y:S02]  /*3b00*/  SYNCS.PHASECHK.TRANS64.TRYWAIT P0, [UR4], R3 ;  /* 0x00000003ff0075a7 */ /* 0x000e640008001104 */
[----:B-1----:R-:W-:Y:S05]  /*3b10*/  @!P0 BRA `(.L_x_69) ;  /* 0x0000006000388947 */ /* 0x002fea0003800000 */
.L_x_155:
[----:B------:R-:W-:Y:S01]  /*3b20*/  NOP ;  /* 0x0000000000007918 */ /* 0x000fe20000000000 */
[----:B-1----:R-:W1:Y:S01]  /*3b30*/  LDS R0, [UR8+0x14] ;  /* 0x00001408ff007984 */ /* 0x002e620008000800 */
[----:B------:R-:W-:Y:S01]  /*3b40*/  ULOP3.LUT UR4, UR42, 0xffff, URZ, 0xc0, !UPT ;  /* 0x0000ffff2a047892 */ /* 0x000fe2000f8ec0ff */
[----:B------:R-:W-:Y:S01]  /*3b50*/  UMOV UR5, 0xffff ;  /* 0x0000ffff00057882 */ /* 0x000fe20000000000 */
[----:B------:R-:W-:Y:S02]  /*3b60*/  UMOV UR6, 0x1 ;  /* 0x0000000100067882 */ /* 0x000fe40000000000 */
[----:B------:R-:W-:-:S04]  /*3b70*/  USHF.R.U32.HI UR4, URZ, 0x5, UR4 ;  /* 0x00000005ff047899 */ /* 0x000fc80008011604 */
[----:B------:R-:W-:Y:S02]  /*3b80*/  USHF.L.U32 UR5, UR5, UR4, URZ ;  /* 0x0000000405057299 */ /* 0x000fe400080006ff */
[----:B------:R-:W-:-:S04]  /*3b90*/  USHF.L.U32 UR4, UR6, UR4, URZ ;  /* 0x0000000406047299 */ /* 0x000fc800080006ff */
[----:B-1----:R-:W-:-:S04]  /*3ba0*/  LOP3.LUT R0, R0, UR5, RZ, 0xc0, !PT ;  /* 0x0000000500007c12 */ /* 0x002fc8000f8ec0ff */
[----:B------:R-:W-:-:S13]  /*3bb0*/  ISETP.NE.AND P0, PT, R0, UR5, PT ;  /* 0x0000000500007c0c */ /* 0x000fda000bf05270 */
[----:B------:R-:W-:Y:S05]  /*3bc0*/  @P0 BRA `(.L_x_70) ;  /* 0x0000000000580947 */ /* 0x000fea0003800000 */
[----:B------:R-:W1:Y:S02]  /*3bd0*/  LDS R0, [UR8+0x18] ;  /* 0x00001808ff007984 */ /* 0x000e640008000800 */
[----:B-1----:R-:W-:-:S04]  /*3be0*/  LOP3.LUT R0, R0, UR4, RZ, 0xc0, !PT ;  /* 0x0000000400007c12 */ /* 0x002fc8000f8ec0ff */
[----:B------:R-:W-:-:S13]  /*3bf0*/  ISETP.NE.AND P0, PT, R0, UR4, PT ;  /* 0x0000000400007c0c */ /* 0x000fda000bf05270 */
[----:B------:R-:W-:Y:S05]  /*3c00*/  @P0 BRA `(.L_x_71) ;  /* 0x00000000003c0947 */ /* 0x000fea0003800000 */
[----:B------:R-:W1:Y:S01]  /*3c10*/  S2R R2, SR_LANEID ;  /* 0x0000000000027919 */ /* 0x000e620000000000 */
[----:B------:R-:W-:Y:S01]  /*3c20*/  ULOP3.LUT UR5, URZ, UR5, URZ, 0x33, !UPT ;  /* 0x00000005ff057292 */ /* 0x000fe2000f8e33ff */
[----:B------:R-:W-:Y:S01]  /*3c30*/  LOP3.LUT R4, RZ, UR4, RZ, 0x33, !PT ;  /* 0x00000004ff047c12 */ /* 0x000fe2000f8e33ff */
[----:B------:R-:W-:Y:S02]  /*3c40*/  VOTEU.ANY UR4, UPT, PT ;  /* 0x0000000000047886 */ /* 0x000fe400038e0100 */
[----:B------:R-:W-:Y:S01]  /*3c50*/  UFLO.U32 UR4, UR4 ;  /* 0x00000004000472bd */ /* 0x000fe200080e0000 */
[----:B------:R-:W2:Y:S01]  /*3c60*/  REDUX UR6, R4 ;  /* 0x00000000040673c4 */ /* 0x000ea20000000000 */
[----:B------:R-:W-:-:S06]  /*3c70*/  IMAD.U32 R0, RZ, RZ, UR5 ;  /* 0x00000005ff007e24 */ /* 0x000fcc000f8e00ff */
[----:B------:R4:W-:Y:S01]  /*3c80*/  UTCATOMSWS.AND URZ, UR5 ;  /* 0x0000000500ff79e3 */ /* 0x0009e20008000000 */
[----:B------:R-:W3:Y:S01]  /*3c90*/  REDUX UR7, R0 ;  /* 0x00000000000773c4 */ /* 0x000ee20000000000 */
[----:B-1----:R-:W-:Y:S01]  /*3ca0*/  ISETP.EQ.U32.AND P0, PT, R2, UR4, PT ;  /* 0x0000000402007c0c */ /* 0x002fe2000bf02070 */
[----:B--2---:R-:W-:Y:S01]  /*3cb0*/  IMAD.U32 R2, RZ, RZ, UR6 ;  /* 0x00000006ff027e24 */ /* 0x004fe2000f8e00ff */
[----:B---3--:R-:W-:-:S11]  /*3cc0*/  MOV R3, UR7 ;  /* 0x0000000700037c02 */ /* 0x008fd60008000f00 */
[----:B------:R4:W-:Y:S04]  /*3cd0*/  @P0 ATOMS.AND RZ, [UR8+0x14], R3 ;  /* 0x00001403ffff098c */ /* 0x0009e8000a800008 */
[----:B------:R4:W-:Y:S01]  /*3ce0*/  @P0 ATOMS.AND RZ, [UR8+0x18], R2 ;  /* 0x00001802ffff098c */ /* 0x0009e2000a800008 */
[----:B------:R-:W-:Y:S05]  /*3cf0*/  BRA `(.L_x_72) ;  /* 0x0000000000147947 */ /* 0x000fea0003800000 */
.L_x_71:
[----:B------:R-:W-:Y:S02]  /*3d00*/  MOV R2, 0x3d20 ;  /* 0x00003d2000027802 */ /* 0x000fe40000000f00 */
[----:B---3-5:R-:W-:Y:S05]  /*3d10*/  CALL.REL.NOINC `($__internal_0_$__cuda_sm10x_tcgen05_guardrail_trap_col_being_dealloced_not_returned_by_alloc) ;  /* 0x00000064001c7944 */ /* 0x028fea0003c00000 */
[----:B------:R-:W-:Y:S05]  /*3d20*/  BRA `(.L_x_72) ;  /* 0x0000000000087947 */ /* 0x000fea0003800000 */
.L_x_70:
[----:B------:R-:W-:Y:S02]  /*3d30*/  MOV R2, 0x3d50 ;  /* 0x00003d5000027802 */ /* 0x000fe40000000f00 */
[----:B---3-5:R-:W-:Y:S05]  /*3d40*/  CALL.REL.NOINC `($__internal_2_$__cuda_sm10x_tcgen05_guardrail_trap_unallocated_columns_being_dealloced) ;  /* 0x0000006400287944 */ /* 0x028fea0003c00000 */
.L_x_72:
[----:B------:R-:W-:Y:S01]  /*3d50*/  NOP ;  /* 0x0000000000007918 */ /* 0x000fe20000000000 */
[----:B----4-:R-:W-:Y:S05]  /*3d60*/  EXIT ;  /* 0x000000000000794d */ /* 0x010fea0003800000 */
.L_x_54:
[----:B------:R-:W-:-:S09]  /*3d70*/  UISETP.NE.OR UP0, UPT, UR17, 0x3, !UP3 ;  /* 0x000000031100788c */ /* 0x000fd2000df05670 */
[----:B------:R-:W-:Y:S05]  /*3d80*/  BRA.U UP0, `(.L_x_73) ;  /* 0x0000001100587547 */ /* 0x000fea000b800000 */
[----:B------:R-:W1:Y:S01]  /*3d90*/  S2UR UR10, SR_CgaCtaId ;  /* 0x00000000000a79c3 */ /* 0x000e620000008800 */
[----:B------:R-:W2:Y:S01]  /*3da0*/  LDCU UR31, c[0x0][0x370] ;  /* 0x00006e00ff1f77ac */ /* 0x000ea20008000800 */
[----:B------:R-:W-:Y:S02]  /*3db0*/  HFMA2 R13, -RZ, RZ, 0, 0 ;  /* 0x00000000ff0d7431 */ /* 0x000fe400000001ff */
[----:B------:R-:W-:Y:S01]  /*3dc0*/  IMAD.MOV.U32 R15, RZ, RZ, 0x1 ;  /* 0x00000001ff0f7424 */ /* 0x000fe200078e00ff */
[----:B------:R-:W-:Y:S01]  /*3dd0*/  MOV R7, 0x1000 ;  /* 0x0000100000077802 */ /* 0x000fe20000000f00 */
[----:B------:R-:W2:Y:S01]  /*3de0*/  LDCU.128 UR44, c[0x0][0xb10] ;  /* 0x00016200ff2c77ac */ /* 0x000ea20008000c00 */
[----:B------:R-:W-:Y:S01]  /*3df0*/  IMAD.MOV.U32 R14, RZ, RZ, RZ ;  /* 0x000000ffff0e7224 */ /* 0x000fe200078e00ff */
[----:B------:R-:W3:Y:S01]  /*3e00*/  LDC.64 R16, c[0x0][0x348] ;  /* 0x0000d200ff107b82 */ /* 0x000ee20000000a00 */
[----:B------:R-:W4:Y:S01]  /*3e10*/  LDCU UR30, c[0x0][0x374] ;  /* 0x00006e80ff1e77ac */ /* 0x000f220008000800 */
[----:B------:R-:W1:Y:S06]  /*3e20*/  LDCU UR15, c[0x0][0xb0c] ;  /* 0x00016180ff0f77ac */ /* 0x000e6c0008000800 */
[----:B------:R-:W3:Y:S01]  /*3e30*/  LDC.64 R2, c[0x0][0x888] ;  /* 0x00022200ff027b82 */ /* 0x000ee20000000a00 */
[----:B------:R-:W3:Y:S01]  /*3e40*/  LDCU UR49, c[0x0][0xb20] ;  /* 0x00016400ff3177ac */ /* 0x000ee20008000800 */
[----:B------:R-:W3:Y:S06]  /*3e50*/  LDCU UR4, c[0x0][0xb30] ;  /* 0x00016600ff0477ac */ /* 0x000eec0008000800 */
[----:B------:R-:W3:Y:S01]  /*3e60*/  LDC.64 R4, c[0x0][0x890] ;  /* 0x00022400ff047b82 */ /* 0x000ee20000000a00 */
[----:B------:R-:W-:Y:S01]  /*3e70*/  UMOV UR21, 0x400 ;  /* 0x0000040000157882 */ /* 0x000fe20000000000 */
[----:B--2---:R-:W-:-:S02]  /*3e80*/  UIMAD.WIDE.U32 UR6, UR31, UR44, URZ ;  /* 0x0000002c1f0672a5 */ /* 0x004fc4000f8e00ff */
[----:B----4-:R-:W-:Y:S02]  /*3e90*/  UIMAD.WIDE.U32 UR8, UR30, UR47, URZ ;  /* 0x0000002f1e0872a5 */ /* 0x010fe4000f8e00ff */
[----:B-1----:R-:W-:Y:S02]  /*3ea0*/  ULEA UR21, UR10, UR21, 0x18 ;  /* 0x000000150a157291 */ /* 0x002fe4000f8ec0ff */
[----:B------:R-:W-:Y:S02]  /*3eb0*/  UPLOP3.LUT UP3, UPT, UPT, UPT, UPT, 0x40, 0x4 ;  /* 0x000000000004789c */ /* 0x000fe40003f6e870 */
[----:B------:R-:W-:Y:S02]  /*3ec0*/  UIADD3 UR37, UPT, UPT, UR21, 0x48, URZ ;  /* 0x0000004815257890 */ /* 0x000fe4000fffe0ff */
[----:B------:R-:W-:Y:S02]  /*3ed0*/  UIADD3 UR33, UPT, UPT, UR21, 0x30, URZ ;  /* 0x0000003015217890 */ /* 0x000fe4000fffe0ff */
[----:B------:R-:W-:-:S02]  /*3ee0*/  UIADD3 UR25, UPT, UPT, UR21, 0x38, URZ ;  /* 0x0000003815197890 */ /* 0x000fc4000fffe0ff */
[----:B------:R-:W-:Y:S01]  /*3ef0*/  UIADD3 UR17, UPT, UPT, UR21, 0x40, URZ ;  /* 0x0000004015117890 */ /* 0x000fe2000fffe0ff */
[----:B------:R-:W-:Y:S01]  /*3f00*/  UMOV UR6, UR7 ;  /* 0x0000000700067c82 */ /* 0x000fe20008000000 */
[----:B------:R-:W-:Y:S01]  /*3f10*/  UMOV UR41, UR9 ;  /* 0x0000000900297c82 */ /* 0x000fe20008000000 */
[----:B------:R-:W-:Y:S02]  /*3f20*/  UISETP.GE.AND UP0, UPT, UR42, 0x1, UPT ;  /* 0x000000012a00788c */ /* 0x000fe4000bf06270 */
[----:B------:R-:W-:Y:S01]  /*3f30*/  UISETP.NE.AND UP4, UPT, UR42, 0x1, UPT ;  /* 0x000000012a00788c */ /* 0x000fe2000bf85270 */
[----:B------:R-:W1:Y:S01]  /*3f40*/  LDCU.64 UR22, c[0x0][0xb28] ;  /* 0x00016500ff1677ac */ /* 0x000e620008000a00 */
[----:B------:R-:W-:Y:S02]  /*3f50*/  UISETP.NE.AND UP6, UPT, UR15, 0x1, UPT ;  /* 0x000000010f00788c */ /* 0x000fe4000bfc5270 */
[----:B------:R-:W-:Y:S02]  /*3f60*/  UISETP.NE.AND UP5, UPT, UR46, 0x1, UPT ;  /* 0x000000012e00788c */ /* 0x000fe4000bfa5270 */
[----:B------:R-:W-:-:S02]  /*3f70*/  UPRMT UR37, UR10, 0x654, UR37 ;  /* 0x000006540a257896 */ /* 0x000fc40008000025 */
[----:B------:R-:W-:Y:S02]  /*3f80*/  USHF.R.U32.HI UR43, URZ, UR45, UR6 ;  /* 0x0000002dff2b7299 */ /* 0x000fe40008011606 */
[----:B------:R-:W-:Y:S02]  /*3f90*/  UPRMT UR40, UR10, 0x654, UR33 ;  /* 0x000006540a287896 */ /* 0x000fe40008000021 */
[----:B------:R-:W-:Y:S02]  /*3fa0*/  UPRMT UR39, UR10, 0x654, UR25 ;  /* 0x000006540a277896 */ /* 0x000fe40008000019 */
[----:B------:R-:W-:Y:S02]  /*3fb0*/  UPRMT UR38, UR10, 0x654, UR17 ;  /* 0x000006540a267896 */ /* 0x000fe40008000011 */
[----:B---3--:R-:W-:Y:S02]  /*3fc0*/  USHF.R.U32.HI UR41, URZ, UR49, UR41 ;  /* 0x00000031ff297299 */ /* 0x008fe40008011629 */
[----:B------:R-:W-:-:S11]  /*3fd0*/  UISETP.NE.AND UP2, UPT, UR4, 0x1, UPT ;  /* 0x000000010400788c */ /* 0x000fd6000bf45270 */
.L_x_84:
[C---:B------:R-:W-:Y:S02]  /*3fe0*/  LEA R12, R14.reuse, UR21, 0x3 ;  /* 0x000000150e0c7c11 */ /* 0x040fe4000f8e18ff */
[----:B------:R-:W-:Y:S02]  /*3ff0*/  SHF.L.U32 R9, R13, 0x1f, RZ ;  /* 0x0000001f0d097819 */ /* 0x000fe400000006ff */
[----:B------:R-:W-:Y:S02]  /*4000*/  LEA R10, R14, UR21, 0x4 ;  /* 0x000000150e0a7c11 */ /* 0x000fe4000f8e20ff */
[----:B--2---:R-:W2:Y:S02]  /*4010*/  SYNCS.PHASECHK.TRANS64.TRYWAIT P0, [R12+URZ+0x80], R9 ;  /* 0x000080090c0075a7 */ /* 0x004ea400080011ff */
[----:B--2---:R-:W-:Y:S05]  /*4020*/  @!P0 BRA `(.L_x_74) ;  /* 0x0000005c000c8947 */ /* 0x004fea0003800000 */
.L_x_156:
[----:B--2---:R-:W2:Y:S01]  /*4030*/  LDS.128 R8, [R10+0x110] ;  /* 0x000110000a087984 */ /* 0x004ea20000000c00 */
[----:B------:R-:W-:Y:S01]  /*4040*/  UISETP.GE.AND UP0, UPT, UR42, 0x1, UPT ;  /* 0x000000012a00788c */ /* 0x000fe2000bf06270 */
[----:B------:R-:W-:Y:S01]  /*4050*/  @!PT LDS RZ, [RZ] ;  /* 0x00000000fffff984 */ /* 0x000fe20000000800 */
[----:B------:R-:W-:Y:S01]  /*4060*/  @!PT LDS RZ, [RZ] ;  /* 0x00000000fffff984 */ /* 0x000fe20000000800 */
[----:B------:R-:W-:Y:S01]  /*4070*/  @!PT LDS RZ, [RZ] ;  /* 0x00000000fffff984 */ /* 0x000fe20000000800 */
[----:B------:R-:W-:Y:S01]  /*4080*/  @!PT LDS RZ, [RZ] ;  /* 0x00000000fffff984 */ /* 0x000fe20000000800 */
[----:B------:R3:W-:Y:S06]  /*4090*/  MEMBAR.ALL.CTA ;  /* 0x0000000000007992 */ /* 0x0007ec0000008000 */
[----:B---3--:R-:W3:Y:S01]  /*40a0*/  FENCE.VIEW.ASYNC.S ;  /* 0x00000000000073c6 */ /* 0x008ee20000000000 */
[----:B--2---:R-:W-:Y:S11]  /*40b0*/  LOP3.LUT P0, RZ, R10, 0x1, RZ, 0xc0, !PT ;  /* 0x000000010aff7812 */ /* 0x004ff6000780c0ff */
[----:B------:R-:W-:Y:S02]  /*40c0*/  @!UPT UIADD3 URZ, UPT, UPT, URZ, URZ, URZ ;  /* 0x000000fffffff290 */ /* 0x000fe4000fffe0ff */
[----:B---3--:R-:W-:Y:S01]  /*40d0*/  VOTEU.ANY UP1, P0 ;  /* 0x0000000000ff7886 */ /* 0x008fe20000020100 */
[----:B------:R-:W-:Y:S11]  /*40e0*/  PLOP3.LUT P0, PT, PT, PT, UP1, 0x80, 0x8 ;  /* 0x000000000008781c */ /* 0x000ff60003f0f018 */
[----:B------:R-:W-:Y:S02]  /*40f0*/  @!UPT UIADD3 URZ, UPT, UPT, URZ, URZ, URZ ;  /* 0x000000fffffff290 */ /* 0x000fe4000fffe0ff */
[----:B------:R-:W-:Y:S02]  /*4100*/  @P0 SHF.R.U32.HI R0, RZ, 0x10, R9 ;  /* 0x00000010ff000819 */ /* 0x000fe40000011609 */
[----:B------:R-:W-:Y:S02]  /*4110*/  @P0 MOV R6, R8 ;  /* 0x0000000800060202 */ /* 0x000fe40000000f00 */
[----:B------:R-:W-:Y:S01]  /*4120*/  @P0 R2UR UR4, R0 ;  /* 0x00000000000402ca */ /* 0x000fe200000e0000 */
[----:B------:R-:W-:Y:S01]  /*4130*/  VIADD R0, R12, 0x90 ;  /* 0x000000900c007836 */ /* 0x000fe20000000000 */
[----:B------:R-:W-:Y:S02]  /*4140*/  @P0 LOP3.LUT R8, R9, 0xffff, RZ, 0xc0, !PT ;  /* 0x0000ffff09080812 */ /* 0x000fe400078ec0ff */
[----:B------:R-:W-:Y:S02]  /*4150*/  @P0 R2UR UR6, R6 ;  /* 0x00000000060602ca */ /* 0x000fe400000e0000 */
[----:B------:R-:W-:Y:S02]  /*4160*/  PRMT R0, RZ, 0x654, R0 ;  /* 0x00000654ff007816 */ /* 0x000fe40000000000 */
[----:B------:R-:W-:Y:S02]  /*4170*/  @P0 R2UR UR5, R8 ;  /* 0x00000000080502ca */ /* 0x000fe400000e0000 */
[----:B------:R2:W-:Y:S03]  /*4180*/  SYNCS.ARRIVE.TRANS64.RED.A1T0 RZ, [R0+URZ], RZ ;  /* 0x000000ff00ff79a7 */ /* 0x0005e600081004ff */
[----:B------:R-:W-:Y:S04]  /*4190*/  @UP1 UMOV UR29, UR4 ;  /* 0x00000004001d1c82 */ /* 0x000fe80008000000 */
[----:B------:R-:W-:Y:S04]  /*41a0*/  @UP1 UMOV UR14, UR6 ;  /* 0x00000006000e1c82 */ /* 0x000fe80008000000 */
[----:B------:R-:W-:Y:S01]  /*41b0*/  @UP1 UMOV UR13, UR5 ;  /* 0x00000005000d1c82 */ /* 0x000fe20008000000 */
[----:B------:R-:W-:Y:S05]  /*41c0*/  BRA.U !UP0, `(.L_x_75) ;  /* 0x0000000108a47547 */ /* 0x000fea000b800000 */
[----:B------:R-:W-:Y:S02]  /*41d0*/  UIMAD.WIDE.U32 UR18, UR13, UR47, URZ ;  /* 0x0000002f0d1272a5 */ /* 0x000fe4000f8e00ff */
[----:B------:R-:W-:Y:S02]  /*41e0*/  UIMAD.WIDE.U32 UR26, UR14, UR44, URZ ;  /* 0x0000002c0e1a72a5 */ /* 0x000fe4000f8e00ff */
[----:B------:R-:W-:Y:S02]  /*41f0*/  USEL UR4, UR30, UR41, !UP5 ;  /* 0x000000291e047287 */ /* 0x000fe4000e800000 */
[----:B------:R-:W-:Y:S02]  /*4200*/  USEL UR7, UR31, UR43, !UP6 ;  /* 0x0000002b1f077287 */ /* 0x000fe4000f000000 */
[----:B-1----:R-:W-:Y:S02]  /*4210*/  UIMAD.WIDE.U32 UR8, UR4, UR22, URZ ;  /* 0x00000016040872a5 */ /* 0x002fe4000f8e00ff */
[----:B------:R-:W-:Y:S01]  /*4220*/  UIMAD.WIDE.U32 UR10, UR7, UR22, URZ ;  /* 0x00000016070a72a5 */ /* 0x000fe2000f8e00ff */
[----:B------:R-:W-:Y:S02]  /*4230*/  UMOV UR5, UR19 ;  /* 0x0000001300057c82 */ /* 0x000fe40008000000 */
[----:B------:R-:W-:Y:S03]  /*4240*/  USHF.R.U32.HI UR6, URZ, UR49, UR5 ;  /* 0x00000031ff067299 */ /* 0x000fe60008011605 */
[----:B------:R-:W-:Y:S01]  /*4250*/  UMOV UR5, UR27 ;  /* 0x0000001b00057c82 */ /* 0x000fe20008000000 */
[----:B------:R-:W-:Y:S02]  /*4260*/  USEL UR6, UR13, UR6, !UP5 ;  /* 0x000000060d067287 */ /* 0x000fe4000e800000 */
[----:B------:R-:W-:Y:S03]  /*4270*/  USHF.R.U32.HI UR12, URZ, UR45, UR5 ;  /* 0x0000002dff0c7299 */ /* 0x000fe60008011605 */
[----:B------:R-:W-:Y:S02]  /*4280*/  UMOV UR5, UR9 ;  /* 0x0000000900057c82 */ /* 0x000fe40008000000 */
[----:B------:R-:W-:Y:S03]  /*4290*/  @UP4 USHF.R.U32.HI UR4, URZ, UR23, UR5 ;  /* 0x00000017ff044299 */ /* 0x000fe60008011605 */
[----:B------:R-:W-:Y:S01]  /*42a0*/  UMOV UR5, UR11 ;  /* 0x0000000b00057c82 */ /* 0x000fe20008000000 */
[----:B------:R-:W-:Y:S02]  /*42b0*/  UIMAD UR4, UR42, UR4, URZ ;  /* 0x000000042a0472a4 */ /* 0x000fe4000f8e02ff */
[----:B------:R-:W-:Y:S02]  /*42c0*/  @UP4 USHF.R.U32.HI UR7, URZ, UR23, UR5 ;  /* 0x00000017ff074299 */ /* 0x000fe40008011605 */
[----:B------:R-:W-:Y:S02]  /*42d0*/  UIMAD.WIDE.U32 UR10, UR6, UR22, URZ ;  /* 0x00000016060a72a5 */ /* 0x000fe4000f8e00ff */
[----:B------:R-:W-:Y:S02]  /*42e0*/  USEL UR5, UR14, UR12, !UP6 ;  /* 0x0000000c0e057287 */ /* 0x000fe4000f000000 */
[----:B------:R-:W-:Y:S02]  /*42f0*/  UIMAD UR8, UR42, UR7, URZ ;  /* 0x000000072a0872a4 */ /* 0x000fe4000f8e02ff */
[----:B------:R-:W-:Y:S03]  /*4300*/  UISETP.GE.AND UP0, UPT, UR6, UR4, UPT ;  /* 0x000000040600728c */ /* 0x000fe6000bf06270 */
[----:B------:R-:W-:Y:S01]  /*4310*/  UMOV UR4, UR11 ;  /* 0x0000000b00047c82 */ /* 0x000fe20008000000 */
[----:B------:R-:W-:Y:S02]  /*4320*/  UISETP.GE.OR UP0, UPT, UR5, UR8, UP0 ;  /* 0x000000080500728c */ /* 0x000fe40008706670 */
[----:B------:R-:W-:Y:S02]  /*4330*/  USHF.R.U32.HI UR4, URZ, UR23, UR4 ;  /* 0x00000017ff047299 */ /* 0x000fe40008011604 */
[----:B------:R-:W-:Y:S02]  /*4340*/  UIMAD.WIDE.U32 UR8, UR5, UR22, URZ ;  /* 0x00000016050872a5 */ /* 0x000fe4000f8e00ff */
[----:B------:R-:W-:Y:S04]  /*4350*/  USEL UR10, UR6, UR4, !UP4 ;  /* 0x00000004060a7287 */ /* 0x000fe8000e000000 */
[----:B------:R-:W-:Y:S01]  /*4360*/  UIADD3 UR11, UPT, UPT, -UR10, URZ, URZ ;  /* 0x000000ff0a0b7290 */ /* 0x000fe2000fffe1ff */
[----:B------:R-:W-:Y:S02]  /*4370*/  @!UP0 UMOV UR4, UR9 ;  /* 0x0000000900048c82 */ /* 0x000fe40008000000 */
[----:B------:R-:W-:Y:S02]  /*4380*/  @!UP0 USHF.R.U32.HI UR4, URZ, UR23, UR4 ;  /* 0x00000017ff048299 */ /* 0x000fe40008011604 */
[----:B------:R-:W-:Y:S02]  /*4390*/  UIMAD UR8, UR42, UR11, UR6 ;  /* 0x0000000b2a0872a4 */ /* 0x000fe4000f8e0206 */
[----:B------:R-:W-:Y:S04]  /*43a0*/  @!UP0 USEL UR4, UR5, UR4, !UP4 ;  /* 0x0000000405048287 */ /* 0x000fe8000e000000 */
[----:B------:R-:W-:Y:S02]  /*43b0*/  @!UP0 UIMAD UR8, UR7, UR8, UR4 ;  /* 0x00000008070882a4 */ /* 0x000fe4000f8e0204 */
[----:B------:R-:W-:Y:S02]  /*43c0*/  @!UP0 UIADD3 UR9, UPT, UPT, UR10, -UR4, URZ ;  /* 0x800000040a098290 */ /* 0x000fe4000fffe0ff */
[----:B------:R-:W-:Y:S02]  /*43d0*/  UIADD3 UR4, UPT, UPT, -UR5, URZ, URZ ;  /* 0x000000ff05047290 */ /* 0x000fe4000fffe1ff */
[----:B------:R-:W-:Y:S02]  /*43e0*/  UIADD3 UR7, UPT, UPT, -UR6, URZ, URZ ;  /* 0x000000ff06077290 */ /* 0x000fe4000fffe1ff */
[----:B------:R-:W-:Y:S02]  /*43f0*/  @!UP0 UIMAD UR6, UR9, UR42, UR5 ;  /* 0x0000002a090682a4 */ /* 0x000fe4000f8e0205 */
[----:B------:R-:W-:Y:S02]  /*4400*/  UIMAD UR14, UR15, UR4, UR14 ;  /* 0x000000040f0e72a4 */ /* 0x000fe4000f8e020e */
[----:B------:R-:W-:Y:S01]  /*4410*/  UIMAD UR13, UR46, UR7, UR13 ;  /* 0x000000072e0d72a4 */ /* 0x000fe2000f8e020d */
[----:B------:R-:W-:Y:S02]  /*4420*/  @!UP0 UMOV UR5, UR8 ;  /* 0x0000000800058c82 */ /* 0x000fe40008000000 */
[----:B------:R-:W-:Y:S02]  /*4430*/  UIMAD UR14, UR5, UR15, UR14 ;  /* 0x0000000f050e72a4 */ /* 0x000fe4000f8e020e */
[----:B------:R-:W-:Y:S11]  /*4440*/  UIMAD UR13, UR6, UR46, UR13 ;  /* 0x0000002e060d72a4 */ /* 0x000ff6000f8e020d */
[----:B------:R-:W-:Y:S01]  /*4450*/  @!UPT UIADD3 URZ, UPT, UPT, URZ, URZ, URZ ;  /* 0x000000fffffff290 */ /* 0x000fe2000fffe0ff */
.L_x_75:
[----:B------:R-:W3:Y:S01]  /*4460*/  @!UP2 LDCU.128 UR8, c[0x0][0xb10] ;  /* 0x00016200ff08a7ac */ /* 0x000ee20008000c00 */
[C---:B------:R-:W-:Y:S02]  /*4470*/  ISETP.NE.U32.AND P1, PT, R4.reuse, RZ, PT ;  /* 0x000000ff0400720c */ /* 0x040fe40003f25070 */
[----:B------:R-:W-:Y:S02]  /*4480*/  ISETP.NE.U32.AND P0, PT, R4, RZ, PT ;  /* 0x000000ff0400720c */ /* 0x000fe40003f05070 */
[C---:B------:R-:W-:Y:S02]  /*4490*/  ISETP.NE.AND.EX P1, PT, R5.reuse, RZ, PT, P1 ;  /* 0x000000ff0500720c */ /* 0x040fe40003f25310 */
[----:B------:R-:W-:Y:S01]  /*44a0*/  ISETP.NE.AND.EX P0, PT, R5, RZ, PT, P0 ;  /* 0x000000ff0500720c */ /* 0x000fe20003f05300 */
[----:B------:R-:W4:Y:S01]  /*44b0*/  @!UP2 LDCU UR5, c[0x0][0xb0c] ;  /* 0x00016180ff05a7ac */ /* 0x000f220008000800 */
[----:B------:R-:W-:Y:S01]  /*44c0*/  SHF.L.U32 R9, R15, 0x1f, RZ ;  /* 0x0000001f0f097819 */ /* 0x000fe200000006ff */
[----:B------:R-:W-:Y:S02]  /*44d0*/  USHF.L.U32 UR35, UR16, 0x6, URZ ;  /* 0x0000000610237899 */ /* 0x000fe400080006ff */
[----:B------:R-:W-:Y:S02]  /*44e0*/  USHF.L.U32 UR34, UR20, 0x8, URZ ;  /* 0x0000000814227899 */ /* 0x000fe400080006ff */
[----:B---3--:R-:W-:Y:S07]  /*44f0*/  UIMAD.WIDE.U32 UR6, UR14, UR8, URZ ;  /* 0x000000080e0672a5 */ /* 0x008fee000f8e00ff */
[----:B------:R-:W-:Y:S01]  /*4500*/  @!UP2 UMOV UR4, UR7 ;  /* 0x000000070004ac82 */ /* 0x000fe20008000000 */
[----:B----4-:R-:W-:Y:S02]  /*4510*/  @!UP2 UISETP.NE.AND UP0, UPT, UR5, 0x1, UPT ;  /* 0x000000010500a88c */ /* 0x010fe4000bf05270 */
[----:B------:R-:W-:Y:S02]  /*4520*/  @!UP2 USHF.R.U32.HI UR4, URZ, UR9, UR4 ;  /* 0x00000009ff04a299 */ /* 0x000fe40008011604 */
[----:B------:R-:W-:Y:S02]  /*4530*/  UIMAD.WIDE.U32 UR6, UR13, UR11, URZ ;  /* 0x0000000b0d0672a5 */ /* 0x000fe4000f8e00ff */
[----:B------:R-:W-:Y:S02]  /*4540*/  @!UP2 USEL UR8, UR14, UR4, !UP0 ;  /* 0x000000040e08a287 */ /* 0x000fe4000c000000 */
[----:B------:R-:W-:Y:S03]  /*4550*/  @!UP2 UISETP.NE.AND UP0, UPT, UR10, 0x1, UPT ;  /* 0x000000010a00a88c */ /* 0x000fe6000bf05270 */
[----:B------:R-:W-:Y:S02]  /*4560*/  @!UP2 UMOV UR6, UR7 ;  /* 0x000000070006ac82 */ /* 0x000fe40008000000 */
[----:B------:R-:W3:Y:S02]  /*4570*/  @!UP2 LDCU UR4, c[0x0][0xb20] ;  /* 0x00016400ff04a7ac */ /* 0x000ee40008000800 */
[----:B---3--:R-:W-:Y:S04]  /*4580*/  @!UP2 USHF.R.U32.HI UR6, URZ, UR4, UR6 ;  /* 0x00000004ff06a299 */ /* 0x008fe80008011606 */
[----:B------:R-:W-:Y:S04]  /*4590*/  @!UP2 USEL UR6, UR13, UR6, !UP0 ;  /* 0x000000060d06a287 */ /* 0x000fe8000c000000 */
[----:B------:R-:W-:Y:S02]  /*45a0*/  @!UP2 UIADD3 UR4, UPT, UPT, -UR8, UR6, URZ ;  /* 0x000000060804a290 */ /* 0x000fe4000fffe1ff */
[----:B------:R-:W-:Y:S02]  /*45b0*/  @!UP2 UIADD3 UR6, UPT, UPT, UR8, -UR6, URZ ;  /* 0x800000060806a290 */ /* 0x000fe4000fffe0ff */
[----:B------:R-:W-:Y:S02]  /*45c0*/  @!UP2 UIMAD UR14, UR4, UR5, UR14 ;  /* 0x00000005040ea2a4 */ /* 0x000fe4000f8e020e */
[----:B------:R-:W-:Y:S01]  /*45d0*/  @!UP2 UIMAD UR13, UR6, UR10, UR13 ;  /* 0x0000000a060da2a4 */ /* 0x000fe2000f8e020d */
[----:B------:R-:W-:Y:S11]  /*45e0*/  BRA.U UP3, `(.L_x_76) ;  /* 0x0000000103107547 */ /* 0x000ff6000b800000 */
[----:B--2---:R-:W-:Y:S04]  /*45f0*/  MOV R0, UR48 ;  /* 0x0000003000007c02 */ /* 0x004fe80008000f00 */
[----:B------:R-:W-:Y:S04]  /*4600*/  SHF.L.U32 R11, R0, 0x1f, RZ ;  /* 0x0000001f000b7819 */ /* 0x000fe800000006ff */
[----:B------:R-:W2:Y:S02]  /*4610*/  SYNCS.PHASECHK.TRANS64.TRYWAIT P2, [UR21+0x78], R11 ;  /* 0x0000780bff0075a7 */ /* 0x000ea40008041115 */
[----:B--2---:R-:W-:Y:S05]  /*4620*/  @!P2 BRA `(.L_x_77) ;  /* 0x0000005400a0a947 */ /* 0x004fea0003800000 */
.L_x_76:
[----:B------:R-:W-:Y:S05]  /*4630*/  @!P1 BRA `(.L_x_78) ;  /* 0x0000000000309947 */ /* 0x000fea0003800000 */
[----:B------:R-:W-:Y:S01]  /*4640*/  ISETP.NE.U32.AND P1, PT, R2, RZ, PT ;  /* 0x000000ff0200720c */ /* 0x000fe20003f25070 */
[----:B------:R-:W3:Y:S01]  /*4650*/  LDCU.64 UR4, c[0x0][0x358] ;  /* 0x00006b00ff0477ac */ /* 0x000ee20008000a00 */
[----:B------:R-:W-:Y:S02]  /*4660*/  IMAD.MOV.U32 R85, RZ, RZ, 0x1 ;  /* 0x00000001ff557424 */ /* 0x000fe400078e00ff */
[----:B------:R-:W-:Y:S11]  /*4670*/  ISETP.NE.AND.EX P1, PT, R3, RZ, PT, P1 ;  /* 0x000000ff0300720c */ /* 0x000ff60003f25310 */
[----:B------:R-:W-:Y:S02]  /*4680*/  @!UPT UIADD3 URZ, UPT, UPT, URZ, URZ, URZ ;  /* 0x000000fffffff290 */ /* 0x000fe4000fffe0ff */
[----:B--2---:R-:W2:Y:S01]  /*4690*/  @P1 LDC.64 R10, c[0x0][0x888] ;  /* 0x00022200ff0a1b82 */ /* 0x004ea20000000a00 */
[----:B------:R-:W-:Y:S04]  /*46a0*/  @P1 IMAD R0, R4, UR36, RZ ;  /* 0x0000002404001c24 */ /* 0x000fe8000f8e02ff */
[----:B--2---:R-:W-:Y:S04]  /*46b0*/  @P1 IMAD.WIDE R10, R0, 0x4, R10 ;  /* 0x00000004000a1825 */ /* 0x004fe800078e020a */
[----:B------:R-:W-:Y:S01]  /*46c0*/  HFMA2 R0, -RZ, RZ, 0, 5.9604644775390625e-08 ;  /* 0x00000001ff007431 */ /* 0x000fe200000001ff */
[----:B---3-5:R3:W5:Y:S04]  /*46d0*/  @P1 LDG.E R41, desc[UR4][R10.64] ;  /* 0x000000040a291981 */ /* 0x028768000c1e1900 */
[----:B------:R-:W-:Y:S01]  /*46e0*/  @!P1 PRMT R85, R0, 0x7610, R85 ;  /* 0x0000761000559816 */ /* 0x000fe20000000055 */
[----:B---3--:R-:W4:Y:S06]  /*46f0*/  @!P1 LDC R41, c[0x0][0x880] ;  /* 0x00022000ff299b82 */ /* 0x008f2c0000000800 */
.L_x_78:
[----:B----45:R-:W-:Y:S01]  /*4700*/  @!P0 FSETP.EQ.AND P1, PT, R41, RZ, PT ;  /* 0x000000ff2900820b */ /* 0x030fe20003f22000 */
[----:B------:R-:W-:Y:S01]  /*4710*/  @!UPT UIADD3 URZ, UPT, UPT, URZ, URZ, URZ ;  /* 0x000000fffffff290 */ /* 0x000fe2000fffe0ff */
[----:B------:R-:W-:Y:S11]  /*4720*/  @!P0 BRA `(.L_x_79) ;  /* 0x0000000000188947 */ /* 0x000ff60003800000 */
[----:B------:R-:W-:Y:S02]  /*4730*/  LOP3.LUT P0, RZ, R85, 0xff, RZ, 0xc0, !PT ;  /* 0x000000ff55ff7812 */ /* 0x000fe4000780c0ff */
[----:B------:R-:W-:Y:S04]  /*4740*/  ISETP.NE.U32.AND P1, PT, R2, RZ, PT ;  /* 0x000000ff0200720c */ /* 0x000fe80003f25070 */
[----:B------:R-:W-:Y:S04]  /*4750*/  ISETP.NE.AND.EX P1, PT, R3, RZ, PT, P1 ;  /* 0x000000ff0300720c */ /* 0x000fe80003f25310 */
[----:B------:R-:W-:Y:S03]  /*4760*/  PLOP3.LUT P1, PT, P1, PT, PT, 0x8, 0x80 ;  /* 0x000000000080781c */ /* 0x000fe60000f2e170 */
[----:B------:R-:W-:Y:S11]  /*4770*/  @P0 FSETP.EQ.AND P1, PT, R41, RZ, PT ;  /* 0x000000ff2900020b */ /* 0x000ff60003f22000 */
[----:B------:R-:W-:Y:S02]  /*4780*/  @!UPT UIADD3 URZ, UPT, UPT, URZ, URZ, URZ ;  /* 0x000000fffffff290 */ /* 0x000fe4000fffe0ff */
.L_x_79:
[----:B------:R-:W3:Y:S01]  /*4790*/  SYNCS.PHASECHK.TRANS64.TRYWAIT P2, [UR21+0x50], R9 ;  /* 0x00005009ff0075a7 */ /* 0x000ee20008041115 */
[----:B------:R-:W-:Y:S04]  /*47a0*/  ELECT P0, URZ, PT ;  /* 0x0000000000ff782f */ /* 0x000fe80003800000 */
[----:B------:R-:W-:Y:S11]  /*47b0*/  PLOP3.LUT P1, PT, P1, P0, PT, 0xf2, 0x2f ;  /* 0x00000000002f781c */ /* 0x000ff60000f21e72 */
[----:B------:R-:W-:Y:S02]  /*47c0*/  @!UPT UIADD3 URZ, UPT, UPT, URZ, URZ, URZ ;  /* 0x000000fffffff290 */ /* 0x000fe4000fffe0ff */
[----:B------:R-:W-:Y:S05]  /*47d0*/  @!P1 IADD3 R8, P0, PT, R16, 0x580, RZ ;  /* 0x0000058010089810 */ /* 0x000fea0007f1e0ff */
[----:B------:R-:W-:Y:S01]  /*47e0*/  @!P1 IMAD.X R6, RZ, RZ, R17, P0 ;  /* 0x000000ffff069224 */ /* 0x000fe200000e0611 */
[----:B---3--:R-:W-:Y:S07]  /*47f0*/  @!P2 BRA `(.L_x_80) ;  /* 0x000000540044a947 */ /* 0x008fee0003800000 */
.L_x_159:
[----:B------:R-:W-:Y:S01]  /*4800*/  @!P1 R2UR UR5, R8 ;  /* 0x00000000080592ca */ /* 0x000fe200000e0000 */
[----:B------:R-:W-:Y:S01]  /*4810*/  VOTEU.ALL UP0, P1 ;  /* 0x0000000000ff7886 */ /* 0x000fe20000800000 */
[----:B------:R-:W-:Y:S01]  /*4820*/  @!P1 R2UR UR4, R6 ;  /* 0x00000000060492ca */ /* 0x000fe200000e0000 */
[----:B--2---:R-:W-:Y:S01]  /*4830*/  @!P1 IMAD.MOV.U32 R0, RZ, RZ, 0x1000 ;  /* 0x00001000ff009424 */ /* 0x004fe200078e00ff */
[----:B------:R-:W-:Y:S01]  /*4840*/  UMOV UR6, 0x0 ;  /* 0x0000000000067882 */ /* 0x000fe20000000000 */
[----:B------:R-:W-:Y:S01]  /*4850*/  UMOV UR7, 0x10000000 ;  /* 0x1000000000077882 */ /* 0x000fe20000000000 */
[----:B------:R-:W-:Y:S01]  /*4860*/  @!UP0 UIADD3 UR32, UPT, UPT, UR21, 0x200, URZ ;  /* 0x0000020015208890 */ /* 0x000fe2000fffe0ff */
[----:B------:R-:W-:Y:S01]  /*4870*/  @!P1 IADD3 R8, P0, PT, R16, 0x580, RZ ;  /* 0x0000058010089810 */ /* 0x000fe20007f1e0ff */
[----:B------:R-:W-:Y:S04]  /*4880*/  VOTEU.ALL UP0, P1 ;  /* 0x0000000000ff7886 */ /* 0x000fe80000800000 */
[----:B------:R-:W-:Y:S02]  /*4890*/  @!P1 IMAD.X R6, RZ, RZ, R17, P0 ;  /* 0x000000ffff069224 */ /* 0x000fe400000e0611 */
[----:B------:R-:W-:Y:S02]  /*48a0*/  IMAD.U32 R10, RZ, RZ, UR5 ;  /* 0x00000005ff0a7e24 */ /* 0x000fe4000f8e00ff */
[----:B------:R-:W-:Y:S03]  /*48b0*/  IMAD.U32 R11, RZ, RZ, UR4 ;  /* 0x00000004ff0b7e24 */ /* 0x000fe6000f8e00ff */
[----:B------:R-:W-:Y:S02]  /*48c0*/  @!P1 R2UR UR4, R10 ;  /* 0x000000000a0492ca */ /* 0x000fe400000e0000 */
[----:B------:R-:W-:Y:S11]  /*48d0*/  @!P1 R2UR UR5, R11 ;  /* 0x000000000b0592ca */ /* 0x000ff600000e0000 */
[----:B------:R-:W-:Y:S02]  /*48e0*/  @!UPT UIADD3 URZ, UPT, UPT, URZ, URZ, URZ ;  /* 0x000000fffffff290 */ /* 0x000fe4000fffe0ff */
[----:B------:R2:W-:Y:S01]  /*48f0*/  @!UP0 UTMALDG.3D [UR32], [UR4], desc[UR6] ;  /* 0x00000620040085b4 */ /* 0x0005e20008011000 */
[----:B------:R2:W-:Y:S01]  /*4900*/  @!P1 SYNCS.ARRIVE.TRANS64.RED.A0TR RZ, [UR21+0x30], R0 ;  /* 0x00003000ffff99a7 */ /* 0x0005e20008300415 */
[----:B------:R-:W-:Y:S01]  /*4910*/  SYNCS.ARRIVE.TRANS64.RED.A1T0 RZ, [UR40], RZ ;  /* 0x000000ffffff79a7 */ /* 0x000fe20008100428 */
[----:B------:R-:W3:Y:S02]  /*4920*/  SYNCS.PHASECHK.TRANS64.TRYWAIT P2, [UR21+0x58], R9 ;  /* 0x00005809ff0075a7 */ /* 0x000ee40008041115 */
[----:B--23--:R-:W-:Y:S05]  /*4930*/  @!P2 BRA `(.L_x_81) ;  /* 0x00000054000ca947 */ /* 0x00cfea0003800000 */
.L_x_161:
        /* <DEDUP_REMOVED lines=8> */
[----:B------:R-:W-:Y:S01]  /*49c0*/  @!UP0 UIADD3 UR24, UPT, UPT, UR21, 0x1200, URZ ;  /* 0x0000120015188890 */ /* 0x000fe2000fffe0ff */
[----:B------:R-:W-:Y:S01]  /*49d0*/  VOTEU.ALL UP0, P1 ;  /* 0x0000000000ff7886 */ /* 0x000fe20000800000 */
[----:B------:R-:W-:Y:S01]  /*49e0*/  UMOV UR27, UR35 ;  /* 0x00000023001b7c82 */ /* 0x000fe20008000000 */
[----:B------:R-:W-:Y:S02]  /*49f0*/  UMOV UR28, UR36 ;  /* 0x00000024001c7c82 */ /* 0x000fe40008000000 */
[----:B------:R-:W-:Y:S02]  /*4a00*/  IMAD.U32 R10, RZ, RZ, UR5 ;  /* 0x00000005ff0a7e24 */ /* 0x000fe4000f8e00ff */
[----:B------:R-:W-:Y:S02]  /*4a10*/  IMAD.U32 R11, RZ, RZ, UR4 ;  /* 0x00000004ff0b7e24 */ /* 0x000fe4000f8e00ff */
[----:B------:R-:W-:Y:S01]  /*4a20*/  @!P1 IMAD.X R6, RZ, RZ, R17, P0 ;  /* 0x000000ffff069224 */ /* 0x000fe200000e0611 */
        /* <DEDUP_REMOVED lines=8> */
.L_x_163:
[----:B------:R-:W-:Y:S01]  /*4ab0*/  @!P1 R2UR UR5, R8 ;  /* 0x00000000080592ca */ /* 0x000fe200000e0000 */
[----:B------:R-:W-:Y:S01]  /*4ac0*/  VOTEU.ALL UP0, P1 ;  /* 0x0000000000ff7886 */ /* 0x000fe20000800000 */
[----:B------:R-:W-:Y:S01]  /*4ad0*/  @!P1 R2UR UR4, R6 ;  /* 0x00000000060492ca */ /* 0x000fe200000e0000 */
[----:B--2---:R-:W-:Y:S01]  /*4ae0*/  @!P1 IMAD.MOV.U32 R0, RZ, RZ, 0x1000 ;  /* 0x00001000ff009424 */ /* 0x004fe200078e00ff */
[----:B------:R-:W-:Y:S01]  /*4af0*/  UMOV UR6, 0x0 ;  /* 0x0000000000067882 */ /* 0x000fe20000000000 */
[----:B------:R-:W-:Y:S01]  /*4b00*/  UMOV UR7, 0x10000000 ;  /* 0x1000000000077882 */ /* 0x000fe20000000000 */
[----:B------:R-:W-:Y:S01]  /*4b10*/  @!UP0 UIADD3 UR18, UPT, UPT, UR34, 0x80, URZ ;  /* 0x0000008022128890 */ /* 0x000fe2000fffe0ff */
[----:B------:R-:W-:Y:S01]  /*4b20*/  VIADD R14, R14, 0x1 ;  /* 0x000000010e0e7836 */ /* 0x000fe20000000000 */
[----:B------:R-:W-:Y:S01]  /*4b30*/  @!UP0 UIADD3 UR16, UPT, UPT, UR21, 0x2200, URZ ;  /* 0x0000220015108890 */ /* 0x000fe2000fffe0ff */
[----:B------:R-:W-:Y:S01]  /*4b40*/  VOTEU.ALL UP0, P1 ;  /* 0x0000000000ff7886 */ /* 0x000fe20000800000 */
[----:B------:R-:W-:Y:S01]  /*4b50*/  UMOV UR19, UR35 ;  /* 0x0000002300137c82 */ /* 0x000fe20008000000 */
[----:B------:R-:W-:Y:S02]  /*4b60*/  UMOV UR20, UR36 ;  /* 0x0000002400147c82 */ /* 0x000fe40008000000 */
        /* <DEDUP_REMOVED lines=10> */
.L_x_165:
[----:B------:R-:W-:Y:S01]  /*4c10*/  @!P1 IADD3 R6, P0, PT, R16, 0x580, RZ ;  /* 0x0000058010069810 */ /* 0x000fe20007f1e0ff */
[----:B------:R-:W-:Y:S01]  /*4c20*/  VOTEU.ALL UP0, P1 ;  /* 0x0000000000ff7886 */ /* 0x000fe20000800000 */
[----:B------:R-:W-:Y:S01]  /*4c30*/  UMOV UR6, 0x0 ;  /* 0x0000000000067882 */ /* 0x000fe20000000000 */
[----:B------:R-:W-:Y:S01]  /*4c40*/  UMOV UR7, 0x10000000 ;  /* 0x1000000000077882 */ /* 0x000fe20000000000 */
[----:B------:R-:W-:Y:S01]  /*4c50*/  @!P1 R2UR UR5, R6 ;  /* 0x00000000060592ca */ /* 0x000fe200000e0000 */
[----:B--2---:R-:W-:Y:S01]  /*4c60*/  @!P1 IMAD.X R0, RZ, RZ, R17, P0 ;  /* 0x000000ffff009224 */ /* 0x004fe200000e0611 */
[----:B------:R-:W-:Y:S01]  /*4c70*/  @!UP0 UIADD3 UR10, UPT, UPT, UR34, 0xc0, URZ ;  /* 0x000000c0220a8890 */ /* 0x000fe2000fffe0ff */
[----:B------:R-:W-:Y:S01]  /*4c80*/  R2UR UR16, R87 ;  /* 0x00000000571072ca */ /* 0x000fe200000e0000 */
[----:B------:R-:W-:Y:S01]  /*4c90*/  @!UP0 UIADD3 UR8, UPT, UPT, UR21, 0x3200, URZ ;  /* 0x0000320015088890 */ /* 0x000fe2000fffe0ff */
[----:B------:R-:W-:Y:S01]  /*4ca0*/  ISETP.NE.AND P0, PT, R14, 0x2, PT ;  /* 0x000000020e00780c */ /* 0x000fe20003f05270 */
[----:B------:R-:W-:Y:S01]  /*4cb0*/  @!UP0 UIADD3 UR9, UPT, UPT, UR21, 0x48, URZ ;  /* 0x0000004815098890 */ /* 0x000fe2000fffe0ff */
[----:B------:R-:W-:Y:S01]  /*4cc0*/  @!P1 R2UR UR4, R0 ;  /* 0x00000000000492ca */ /* 0x000fe200000e0000 */
[----:B------:R-:W-:Y:S01]  /*4cd0*/  VOTEU.ALL UP0, P1 ;  /* 0x0000000000ff7886 */ /* 0x000fe20000800000 */
[----:B------:R-:W-:Y:S01]  /*4ce0*/  UMOV UR11, UR35 ;  /* 0x00000023000b7c82 */ /* 0x000fe20008000000 */
[----:B------:R-:W-:Y:S01]  /*4cf0*/  UMOV UR12, UR36 ;  /* 0x00000024000c7c82 */ /* 0x000fe20008000000 */
[----:B------:R-:W-:Y:S01]  /*4d00*/  SEL R0, RZ, 0x1, P0 ;  /* 0x00000001ff007807 */ /* 0x000fe20000000000 */
[----:B------:R-:W-:Y:S01]  /*4d10*/  UIADD3 UR20, UPT, UPT, UR13, UR59, URZ ;  /* 0x0000003b0d147290 */ /* 0x000fe2000fffe0ff */
[----:B------:R-:W-:Y:S01]  /*4d20*/  IMAD.U32 R8, RZ, RZ, UR5 ;  /* 0x00000005ff087e24 */ /* 0x000fe2000f8e00ff */
[----:B------:R-:W-:Y:S01]  /*4d30*/  LOP3.LUT R15, R15, 0x1, RZ, 0x3c, !PT ;  /* 0x000000010f0f7812 */ /* 0x000fe200078e3cff */
[----:B------:R-:W-:Y:S01]  /*4d40*/  UPLOP3.LUT UP3, UPT, UPT, UPT, UPT, 0x80, 0x8 ;  /* 0x000000000008789c */ /* 0x000fe20003f6f070 */
[----:B------:R-:W-:Y:S01]  /*4d50*/  LOP3.LUT R13, R13, R0, RZ, 0x3c, !PT ;  /* 0x000000000d0d7212 */ /* 0x000fe200078e3cff */
[----:B------:R-:W-:Y:S01]  /*4d60*/  UIADD3 UR16, UPT, UPT, UR14, UR16, URZ ;  /* 0x000000100e107290 */ /* 0x000fe2000fffe0ff */
[----:B------:R-:W-:Y:S01]  /*4d70*/  SEL R14, R14, RZ, P0 ;  /* 0x000000ff0e0e7207 */ /* 0x000fe20000000000 */
[----:B------:R-:W-:Y:S01]  /*4d80*/  UMOV UR36, UR29 ;  /* 0x0000001d00247c82 */ /* 0x000fe20008000000 */
[----:B------:R-:W-:Y:S01]  /*4d90*/  IMAD.U32 R9, RZ, RZ, UR4 ;  /* 0x00000004ff097e24 */ /* 0x000fe2000f8e00ff */
[----:B------:R-:W-:Y:S04]  /*4da0*/  @!P1 R2UR UR4, R8 ;  /* 0x00000000080492ca */ /* 0x000fe800000e0000 */
[----:B------:R-:W-:Y:S11]  /*4db0*/  @!P1 R2UR UR5, R9 ;  /* 0x00000000090592ca */ /* 0x000ff600000e0000 */
[----:B------:R-:W-:Y:S02]  /*4dc0*/  @!UPT UIADD3 URZ, UPT, UPT, URZ, URZ, URZ ;  /* 0x000000fffffff290 */ /* 0x000fe4000fffe0ff */
[----:B------:R2:W-:Y:S01]  /*4dd0*/  @!UP0 UTMALDG.3D [UR8], [UR4], desc[UR6] ;  /* 0x00000608040085b4 */ /* 0x0005e20008011000 */
[----:B------:R2:W-:Y:S01]  /*4de0*/  @!P1 SYNCS.ARRIVE.TRANS64.RED.A0TR RZ, [UR21+0x48], R7 ;  /* 0x00004807ffff99a7 */ /* 0x0005e20008300415 */
[----:B------:R-:W-:Y:S01]  /*4df0*/  SYNCS.ARRIVE.TRANS64.RED.A1T0 RZ, [UR37], RZ ;  /* 0x000000ffffff79a7 */ /* 0x000fe20008100425 */
[----:B------:R-:W-:Y:S05]  /*4e00*/  BRA.U UP1, `(.L_x_84) ;  /* 0xfffffff101747547 */ /* 0x000fea000b83ffff */
[----:B------:R-:W-:-:S04]  /*4e10*/  SHF.L.U32 R3, R15, 0x1f, RZ ;  /* 0x0000001f0f037819 */ /* 0x000fc800000006ff */
[----:B------:R-:W3:Y:S02]  /*4e20*/  SYNCS.PHASECHK.TRANS64.TRYWAIT P0, [UR21+0x50], R3 ;  /* 0x00005003ff0075a7 */ /* 0x000ee40008001115 */
[----:B---3--:R-:W-:Y:S05]  /*4e30*/  @!P0 BRA `(.L_x_85) ;  /* 0x0000005000148947 */ /* 0x008fea0003800000 */
.L_x_167:
[----:B------:R-:W4:Y:S02]  /*4e40*/  SYNCS.PHASECHK.TRANS64.TRYWAIT P0, [UR21+0x58], R3 ;  /* 0x00005803ff0075a7 */ /* 0x000f240008001115 */
[----:B----4-:R-:W-:Y:S05]  /*4e50*/  @!P0 BRA `(.L_x_86) ;  /* 0x0000005000248947 */ /* 0x010fea0003800000 */
.L_x_169:
[----:B------:R-:W4:Y:S02]  /*4e60*/  SYNCS.PHASECHK.TRANS64.TRYWAIT P0, [UR21+0x60], R3 ;  /* 0x00006003ff0075a7 */ /* 0x000f240008001115 */
[----:B----4-:R-:W-:Y:S05]  /*4e70*/  @!P0 BRA `(.L_x_87) ;  /* 0x0000005000348947 */ /* 0x010fea0003800000 */
.L_x_171:
[----:B---3--:R-:W-:-:S07]  /*4e80*/  MOV R0, UR21 ;  /* 0x0000001500007c02 */ /* 0x008fce0008000f00 */
.L_x_88:
[----:B---3--:R-:W-:-:S04]  /*4e90*/  SHF.L.U32 R3, R15, 0x1f, RZ ;  /* 0x0000001f0f037819 */ /* 0x008fc800000006ff */
[----:B------:R3:W4:Y:S03]  /*4ea0*/  SYNCS.PHASECHK.TRANS64.TRYWAIT P0, [R0+URZ+0x68], R3 ;  /* 0x00006803000075a7 */ /* 0x00072600080011ff */
[----:B----4-:R-:W-:Y:S05]  /*4eb0*/  @!P0 NANOSLEEP.SYNCS 0x989680 ;  /* 0x009896800000895d */ /* 0x010fea0003900000 */
[----:B------:R-:W4:Y:S02]  /*4ec0*/  @!P0 SYNCS.PHASECHK.TRANS64 P0, [R0+URZ+0x68], R3 ;  /* 0x00006803000085a7 */ /* 0x000f2400080010ff */
[----:B-12-4-:R-:W-:Y:S05]  /*4ed0*/  @P0 EXIT ;  /* 0x000000000000094d */ /* 0x016fea0003800000 */
[----:B------:R-:W-:Y:S05]  /*4ee0*/  BRA `(.L_x_88) ;  /* 0xfffffffc00e87947 */ /* 0x000fea000383ffff */
.L_x_73:
[----:B------:R-:W-:-:S06]  /*4ef0*/  UISETP.GE.AND UP0, UPT, UR17, 0x4, UPT ;  /* 0x000000041100788c */ /* 0x000fcc000bf06270 */
[----:B------:R-:W-:-:S13]  /*4f00*/  PLOP3.LUT P0, PT, PT, PT, UP0, 0x80, 0x8 ;  /* 0x000000000008781c */ /* 0x000fda0003f0f008 */
[----:B------:R-:W-:Y:S05]  /*4f10*/  @!P0 EXIT ;  /* 0x000000000000894d */ /* 0x000fea0003800000 */
[----:B------:R-:W1:Y:S08]  /*4f20*/  S2UR UR4, SR_CgaCtaId ;  /* 0x00000000000479c3 */ /* 0x000e700000008800 */
[----:B------:R-:W-:Y:S01]  /*4f30*/  BAR.SYNC.DEFER_BLOCKING 0x6, 0xa0 ;  /* 0x0182800000007b1d */ /* 0x000fe20000010000 */
[C---:B------:R-:W-:Y:S01]  /*4f40*/  IMAD.SHL.U32 R7, R95.reuse, 0x40, RZ ;  /* 0x000000405f077824 */ /* 0x040fe200078e00ff */
[C---:B------:R-:W-:Y:S01]  /*4f50*/  LOP3.LUT R97, R95.reuse, 0x60, RZ, 0xc0, !PT ;  /* 0x000000605f617812 */ /* 0x040fe200078ec0ff */
[----:B------:R-:W-:-:S02]  /*4f60*/  IMAD.SHL.U32 R4, R95, 0x20, RZ ;  /* 0x000000205f047824 */ /* 0x000fc400078e00ff */
[----:B------:R-:W-:Y:S02]  /*4f70*/  HFMA2 R36, -RZ, RZ, 0, 0 ;  /* 0x00000000ff247431 */ /* 0x000fe400000001ff */
[----:B------:R-:W-:Y:S01]  /*4f80*/  IMAD.SHL.U32 R6, R95, 0x2, RZ ;  /* 0x000000025f067824 */ /* 0x000fe200078e00ff */
[----:B------:R-:W-:Y:S01]  /*4f90*/  UMOV UR44, 0x400 ;  /* 0x00000400002c7882 */ /* 0x000fe20000000000 */
[----:B------:R-:W2:Y:S01]  /*4fa0*/  LDC.64 R82, c[0x0][0x8b0] ;  /* 0x00022c00ff527b82 */ /* 0x000ea20000000a00 */
[----:B------:R-:W-:Y:S01]  /*4fb0*/  LOP3.LUT R5, R7, 0x180, RZ, 0xc0, !PT ;  /* 0x0000018007057812 */ /* 0x000fe200078ec0ff */
[----:B------:R-:W-:Y:S01]  /*4fc0*/  IMAD.U32 R37, R95, 0x10000, RZ ;  /* 0x000100005f257824 */ /* 0x000fe200078e00ff */
[----:B------:R-:W-:Y:S01]  /*4fd0*/  LOP3.LUT R4, R4, 0xc00, RZ, 0xc0, !PT ;  /* 0x00000c0004047812 */ /* 0x000fe200078ec0ff */
[----:B------:R-:W-:Y:S01]  /*4fe0*/  IMAD.MOV.U32 R94, RZ, RZ, RZ ;  /* 0x000000ffff5e7224 */ /* 0x000fe200078e00ff */
[----:B------:R-:W-:Y:S01]  /*4ff0*/  LOP3.LUT R6, R5, 0x20, R6, 0xf8, !PT ;  /* 0x0000002005067812 */ /* 0x000fe200078ef806 */
[----:B------:R-:W-:Y:S01]  /*5000*/  IMAD.SHL.U32 R5, R95, 0x8, RZ ;  /* 0x000000085f057824 */ /* 0x000fe200078e00ff */
[----:B------:R-:W-:Y:S01]  /*5010*/  LOP3.LUT R4, R4, 0x40, R7, 0xf8, !PT ;  /* 0x0000004004047812 */ /* 0x000fe200078ef807 */
[----:B------:R-:W3:Y:S01]  /*5020*/  LDC.64 R80, c[0x0][0x8a8] ;  /* 0x00022a00ff507b82 */ /* 0x000ee20000000a00 */
[----:B------:R-:W-:Y:S01]  /*5030*/  LOP3.LUT R37, R37, 0x600000, RZ, 0xc0, !PT ;  /* 0x0060000025257812 */ /* 0x000fe200078ec0ff */
[----:B------:R-:W-:Y:S01]  /*5040*/  IMAD.MOV.U32 R89, RZ, RZ, RZ ;  /* 0x000000ffff597224 */ /* 0x000fe200078e00ff */
[----:B------:R-:W-:-:S02]  /*5050*/  LOP3.LUT R95, R95, 0x2, RZ, 0xc0, !PT ;  /* 0x000000025f5f7812 */ /* 0x000fc400078ec0ff */
[----:B------:R-:W-:Y:S02]  /*5060*/  CS2R R92, SRZ ;  /* 0x00000000005c7805 */ /* 0x000fe4000001ff00 */
[----:B------:R-:W-:Y:S01]  /*5070*/  LOP3.LUT R5, R6, 0x30, R5, 0x78, !PT ;  /* 0x0000003006057812 */ /* 0x000fe200078e7805 */
[----:B------:R-:W4:Y:S01]  /*5080*/  LDCU UR57, c[0x0][0x370] ;  /* 0x00006e00ff3977ac */ /* 0x000f220008000800 */
[----:B------:R-:W-:Y:S01]  /*5090*/  LOP3.LUT R4, R4, 0x200, R7, 0xf8, !PT ;  /* 0x0000020004047812 */ /* 0x000fe200078ef807 */
[----:B------:R-:W-:Y:S01]  /*50a0*/  IMAD.MOV R90, RZ, RZ, -R95 ;  /* 0x000000ffff5a7224 */ /* 0x000fe200078e0a5f */
[----:B------:R-:W-:Y:S01]  /*50b0*/  MOV R91, RZ ;  /* 0x000000ff005b7202 */ /* 0x000fe20000000f00 */
[----:B-1----:R-:W-:Y:S01]  /*50c0*/  ULEA UR44, UR4, UR44, 0x18 ;  /* 0x0000002c042c7291 */ /* 0x002fe2000f8ec0ff */
[----:B------:R-:W-:Y:S01]  /*50d0*/  LOP3.LUT R84, R4, R5, RZ, 0xfc, !PT ;  /* 0x0000000504547212 */ /* 0x000fe200078efcff */
[----:B------:R-:W1:Y:S02]  /*50e0*/  LDCU.64 UR62, c[0x0][0x348] ;  /* 0x00006900ff3e77ac */ /* 0x000e640008000a00 */
[----:B------:R-:W-:-:S02]  /*50f0*/  UIADD3 UR4, UPT, UPT, UR44, 0x4200, URZ ;  /* 0x000042002c047890 */ /* 0x000fc4000fffe0ff */
[----:B------:R-:W-:-:S03]  /*5100*/  UIADD3 UR5, UPT, UPT, UR44, 0x200, URZ ;  /* 0x000002002c057890 */ /* 0x000fc6000fffe0ff */
[----:B------:R-:W4:Y:S01]  /*5110*/  LDS R0, [UR44+0x130] ;  /* 0x0001302cff007984 */ /* 0x000f220008000800 */
[----:B------:R-:W1:Y:S01]  /*5120*/  LDCU UR43, c[0x0][0xb0c] ;  /* 0x00016180ff2b77ac */ /* 0x000e620008000800 */
[----:B------:R-:W-:Y:S02]  /*5130*/  IMAD.U32 R96, RZ, RZ, UR4 ;  /* 0x00000004ff607e24 */ /* 0x000fe4000f8e00ff */
[----:B------:R-:W-:Y:S01]  /*5140*/  IMAD.U32 R98, RZ, RZ, UR5 ;  /* 0x00000005ff627e24 */ /* 0x000fe2000f8e00ff */
[----:B------:R-:W1:Y:S01]  /*5150*/  LDCU UR39, c[0x0][0xb30] ;  /* 0x00016600ff2777ac */ /* 0x000e620008000800 */
[----:B------:R-:W1:Y:S01]  /*5160*/  LDCU.64 UR46, c[0x0][0x888] ;  /* 0x00011100ff2e77ac */ /* 0x000e620008000a00 */
[----:B------:R-:W1:Y:S01]  /*5170*/  LDCU.64 UR40, c[0x0][0xb28] ;  /* 0x00016500ff2877ac */ /* 0x000e620008000a00 */
[----:B------:R-:W1:Y:S01]  /*5180*/  LDCU.64 UR60, c[0x0][0x890] ;  /* 0x00011200ff3c77ac */ /* 0x000e620008000a00 */
[----:B------:R-:W1:Y:S01]  /*5190*/  LDCU.128 UR52, c[0x0][0xb10] ;  /* 0x00016200ff3477ac */ /* 0x000e620008000c00 */
[----:B------:R-:W1:Y:S02]  /*51a0*/  LDCU UR56, c[0x0][0x374] ;  /* 0x00006e80ff3877ac */ /* 0x000e640008000800 */
[----:B-1234-:R-:W-:-:S07]  /*51b0*/  IMAD.IADD R37, R0, 0x1, R37 ;  /* 0x0000000100257824 */ /* 0x01efce00078e0225 */
.L_x_130:
[C---:B------:R-:W-:Y:S02]  /*51c0*/  LEA R3, R89.reuse, UR44, 0x3 ;  /* 0x0000002c59037c11 */ /* 0x040fe4000f8e18ff */
[----:B------:R-:W-:Y:S02]  /*51d0*/  SHF.L.U32 R0, R92, 0x1f, RZ ;  /* 0x0000001f5c007819 */ /* 0x000fe400000006ff */
[----:B------:R-:W-:Y:S02]  /*51e0*/  LEA R5, R89, UR44, 0x4 ;  /* 0x0000002c59057c11 */ /* 0x000fe4000f8e20ff */
[----:B-1----:R-:W1:Y:S02]  /*51f0*/  SYNCS.PHASECHK.TRANS64.TRYWAIT P0, [R3+URZ+0x80], R0 ;  /* 0x00008000030075a7 */ /* 0x002e6400080011ff */
[----:B-1----:R-:W-:Y:S05]  /*5200*/  @!P0 BRA `(.L_x_89) ;  /* 0x0000004c00688947 */ /* 0x002fea0003800000 */
.L_x_172:
        /* <DEDUP_REMOVED lines=11> */
[----:B------:R-:W-:Y:S01]  /*52c0*/  PLOP3.LUT P0, PT, PT, PT, UP1, 0x80, 0x8 ;  /* 0x000000000008781c */ /* 0x000fe20003f0f018 */
[----:B------:R-:W-:Y:S11]  /*52d0*/  UP2UR UR45, UPR, URZ, 0x2 ;  /* 0x00000002ff2d7883 */ /* 0x000ff60008000000 */
[----:B------:R-:W-:Y:S01]  /*52e0*/  @!UPT UIADD3 URZ, UPT, UPT, URZ, URZ, URZ ;  /* 0x000000fffffff290 */ /* 0x000fe2000fffe0ff */
[----:B-1----:R-:W-:Y:S02]  /*52f0*/  @P0 SHF.R.U32.HI R0, RZ, 0x10, R5 ;  /* 0x00000010ff000819 */ /* 0x002fe40000011605 */
        /* <DEDUP_REMOVED lines=12> */
[----:B------:R-:W2:Y:S01]  /*53c0*/  LDCU UR12, c[0x0][0xb20] ;  /* 0x00016400ff0c77ac */ /* 0x000ea20008000800 */
[----:B------:R-:W-:Y:S02]  /*53d0*/  UIMAD.WIDE.U32 UR4, UR56, UR55, URZ ;  /* 0x00000037380472a5 */ /* 0x000fe4000f8e00ff */
[----:B------:R-:W-:Y:S02]  /*53e0*/  UIMAD.WIDE.U32 UR6, UR57, UR52, URZ ;  /* 0x00000034390672a5 */ /* 0x000fe4000f8e00ff */
[----:B------:R-:W-:Y:S02]  /*53f0*/  UISETP.NE.AND UP0, UPT, UR54, 0x1, UPT ;  /* 0x000000013600788c */ /* 0x000fe4000bf05270 */
[----:B------:R-:W-:Y:S02]  /*5400*/  UIMAD.WIDE.U32 UR8, UR37, UR55, URZ ;  /* 0x00000037250872a5 */ /* 0x000fe4000f8e00ff */
[----:B------:R-:W-:Y:S02]  /*5410*/  UIMAD.WIDE.U32 UR10, UR38, UR52, URZ ;  /* 0x00000034260a72a5 */ /* 0x000fe4000f8e00ff */
[----:B------:R-:W-:Y:S02]  /*5420*/  UISETP.NE.AND UP1, UPT, UR43, 0x1, UPT ;  /* 0x000000012b00788c */ /* 0x000fe4000bf25270 */
[----:B------:R-:W-:Y:S01]  /*5430*/  UISETP.NE.AND UP2, UPT, UR42, 0x1, UPT ;  /* 0x000000012a00788c */ /* 0x000fe2000bf45270 */
[----:B------:R-:W-:Y:S02]  /*5440*/  UMOV UR4, UR5 ;  /* 0x0000000500047c82 */ /* 0x000fe40008000000 */
[----:B--2---:R-:W-:Y:S03]  /*5450*/  USHF.R.U32.HI UR5, URZ, UR12, UR4 ;  /* 0x0000000cff057299 */ /* 0x004fe60008011604 */
[----:B------:R-:W-:Y:S02]  /*5460*/  UMOV UR4, UR7 ;  /* 0x0000000700047c82 */ /* 0x000fe40008000000 */
[----:B------:R-:W-:Y:S02]  /*5470*/  USHF.R.U32.HI UR7, URZ, UR53, UR4 ;  /* 0x00000035ff077299 */ /* 0x000fe40008011604 */
[----:B------:R-:W-:Y:S02]  /*5480*/  USEL UR4, UR56, UR5, !UP0 ;  /* 0x0000000538047287 */ /* 0x000fe4000c000000 */
[----:B------:R-:W-:Y:S01]  /*5490*/  USEL UR7, UR57, UR7, !UP1 ;  /* 0x0000000739077287 */ /* 0x000fe2000c800000 */
[----:B------:R-:W-:Y:S01]  /*54a0*/  UMOV UR5, UR9 ;  /* 0x0000000900057c82 */ /* 0x000fe20008000000 */
[----:B------:R-:W-:Y:S02]  /*54b0*/  UIMAD.WIDE.U32 UR8, UR4, UR40, URZ ;  /* 0x00000028040872a5 */ /* 0x000fe4000f8e00ff */
[----:B------:R-:W-:Y:S03]  /*54c0*/  USHF.R.U32.HI UR6, URZ, UR12, UR5 ;  /* 0x0000000cff067299 */ /* 0x000fe60008011605 */
[----:B------:R-:W-:Y:S01]  /*54d0*/  UMOV UR5, UR11 ;  /* 0x0000000b00057c82 */ /* 0x000fe20008000000 */
[----:B------:R-:W-:Y:S02]  /*54e0*/  UIMAD.WIDE.U32 UR10, UR7, UR40, URZ ;  /* 0x00000028070a72a5 */ /* 0x000fe4000f8e00ff */
[----:B------:R-:W-:Y:S02]  /*54f0*/  USHF.R.U32.HI UR12, URZ, UR53, UR5 ;  /* 0x00000035ff0c7299 */ /* 0x000fe40008011605 */
[----:B------:R-:W-:Y:S01]  /*5500*/  USEL UR6, UR37, UR6, !UP0 ;  /* 0x0000000625067287 */ /* 0x000fe2000c000000 */
[----:B------:R-:W-:Y:S02]  /*5510*/  UMOV UR5, UR9 ;  /* 0x0000000900057c82 */ /* 0x000fe40008000000 */
[----:B------:R-:W-:Y:S01]  /*5520*/  UMOV UR10, UR11 ;  /* 0x0000000b000a7c82 */ /* 0x000fe20008000000 */
[----:B------:R-:W-:Y:S02]  /*5530*/  @UP2 USHF.R.U32.HI UR4, URZ, UR41, UR5 ;  /* 0x00000029ff042299 */ /* 0x000fe40008011605 */
[----:B------:R-:W-:Y:S02]  /*5540*/  @UP2 USHF.R.U32.HI UR7, URZ, UR41, UR10 ;  /* 0x00000029ff072299 */ /* 0x000fe4000801160a */
[----:B------:R-:W-:Y:S02]  /*5550*/  UIMAD UR4, UR42, UR4, URZ ;  /* 0x000000042a0472a4 */ /* 0x000fe4000f8e02ff */
        /* <DEDUP_REMOVED lines=8> */
[----:B------:R-:W-:Y:S02]  /*55e0*/  USEL UR11, UR6, UR4, !UP2 ;  /* 0x00000004060b7287 */ /* 0x000fe4000d000000 */
[----:B------:R-:W-:Y:S02]  /*55f0*/  UIADD3 UR8, UPT, UPT, -UR5, URZ, URZ ;  /* 0x000000ff05087290 */ /* 0x000fe4000fffe1ff */
[----:B------:R-:W-:Y:S01]  /*5600*/  UIADD3 UR10, UPT, UPT, -UR11, URZ, URZ ;  /* 0x000000ff0b0a7290 */ /* 0x000fe2000fffe1ff */
[----:B------:R-:W-:Y:S01]  /*5610*/  @!UP0 UMOV UR4, UR9 ;  /* 0x0000000900048c82 */ /* 0x000fe20008000000 */
[----:B------:R-:W-:Y:S02]  /*5620*/  UIADD3 UR9, UPT, UPT, -UR6, URZ, URZ ;  /* 0x000000ff06097290 */ /* 0x000fe4000fffe1ff */
[----:B------:R-:W-:Y:S02]  /*5630*/  @!UP0 USHF.R.U32.HI UR4, URZ, UR41, UR4 ;  /* 0x00000029ff048299 */ /* 0x000fe40008011604 */
[----:B------:R-:W-:Y:S02]  /*5640*/  UIMAD UR10, UR42, UR10, UR6 ;  /* 0x0000000a2a0a72a4 */ /* 0x000fe4000f8e0206 */
[----:B------:R-:W-:Y:S04]  /*5650*/  @!UP0 USEL UR4, UR5, UR4, !UP2 ;  /* 0x0000000405048287 */ /* 0x000fe8000d000000 */
[----:B------:R-:W-:Y:S02]  /*5660*/  @!UP0 UIMAD UR10, UR7, UR10, UR4 ;  /* 0x0000000a070a82a4 */ /* 0x000fe4000f8e0204 */
[----:B------:R-:W-:Y:S02]  /*5670*/  @!UP0 UIADD3 UR11, UPT, UPT, UR11, -UR4, URZ ;  /* 0x800000040b0b8290 */ /* 0x000fe4000fffe0ff */
[----:B------:R-:W-:Y:S02]  /*5680*/  UIMAD UR7, UR43, UR8, UR38 ;  /* 0x000000082b0772a4 */ /* 0x000fe4000f8e0226 */
[----:B------:R-:W-:Y:S02]  /*5690*/  @!UP0 UIMAD UR6, UR11, UR42, UR5 ;  /* 0x0000002a0b0682a4 */ /* 0x000fe4000f8e0205 */
[----:B------:R-:W-:Y:S01]  /*56a0*/  UIMAD UR4, UR54, UR9, UR37 ;  /* 0x00000009360472a4 */ /* 0x000fe2000f8e0225 */
[----:B------:R-:W-:Y:S02]  /*56b0*/  @!UP0 UMOV UR5, UR10 ;  /* 0x0000000a00058c82 */ /* 0x000fe40008000000 */
[----:B------:R-:W-:Y:S02]  /*56c0*/  UIMAD UR38, UR5, UR43, UR7 ;  /* 0x0000002b052672a4 */ /* 0x000fe4000f8e0207 */
[----:B------:R-:W-:Y:S11]  /*56d0*/  UIMAD UR37, UR6, UR54, UR4 ;  /* 0x00000036062572a4 */ /* 0x000ff6000f8e0204 */
[----:B------:R-:W-:Y:S01]  /*56e0*/  @!UPT UIADD3 URZ, UPT, UPT, URZ, URZ, URZ ;  /* 0x000000fffffff290 */ /* 0x000fe2000fffe0ff */
.L_x_90:
[----:B------:R-:W-:Y:S01]  /*56f0*/  UISETP.NE.AND UP0, UPT, UR39, 0x1, UPT ;  /* 0x000000012700788c */ /* 0x000fe2000bf05270 */
[----:B------:R-:W-:Y:S01]  /*5700*/  IADD3 R89, PT, PT, R89, 0x1, RZ ;  /* 0x0000000159597810 */ /* 0x000fe20007ffe0ff */
[----:B------:R-:W-:Y:S02]  /*5710*/  UIADD3 UR11, UPT, UPT, UR44, 0x200, URZ ;  /* 0x000002002c0b7890 */ /* 0x000fe4000fffe0ff */
[----:B------:R-:W-:Y:S02]  /*5720*/  USHF.L.U32 UR50, UR16, 0x6, URZ ;  /* 0x0000000610327899 */ /* 0x000fe400080006ff */
[----:B------:R-:W-:Y:S05]  /*5730*/  USHF.L.U32 UR49, UR20, 0x8, URZ ;  /* 0x0000000814317899 */ /* 0x000fea00080006ff */
[----:B------:R-:W2:Y:S01]  /*5740*/  @!UP0 LDCU.128 UR12, c[0x0][0xb10] ;  /* 0x00016200ff0c87ac */ /* 0x000ea20008000c00 */
[----:B------:R-:W3:Y:S01]  /*5750*/  @!UP0 LDCU UR5, c[0x0][0xb0c] ;  /* 0x00016180ff0587ac */ /* 0x000ee20008000800 */
[----:B------:R-:W4:Y:S01]  /*5760*/  @!UP0 LDCU UR10, c[0x0][0xb20] ;  /* 0x00016400ff0a87ac */ /* 0x000f220008000800 */
[----:B--2---:R-:W-:Y:S02]  /*5770*/  UIMAD.WIDE.U32 UR8, UR38, UR12, URZ ;  /* 0x0000000c260872a5 */ /* 0x004fe4000f8e00ff */
[----:B------:R-:W-:Y:S02]  /*5780*/  UIMAD.WIDE.U32 UR6, UR37, UR15, URZ ;  /* 0x0000000f250672a5 */ /* 0x000fe4000f8e00ff */
[----:B------:R-:W-:Y:S03]  /*5790*/  @!UP0 UISETP.NE.AND UP1, UPT, UR14, 0x1, UPT ;  /* 0x000000010e00888c */ /* 0x000fe6000bf25270 */
[----:B------:R-:W-:Y:S01]  /*57a0*/  @!UP0 UMOV UR4, UR9 ;  /* 0x0000000900048c82 */ /* 0x000fe20008000000 */
[----:B---3--:R-:W-:Y:S02]  /*57b0*/  @!UP0 UISETP.NE.AND UP2, UPT, UR5, 0x1, UPT ;  /* 0x000000010500888c */ /* 0x008fe4000bf45270 */
[----:B------:R-:W-:Y:S01]  /*57c0*/  @!UP0 USHF.R.U32.HI UR4, URZ, UR13, UR4 ;  /* 0x0000000dff048299 */ /* 0x000fe20008011604 */
[----:B------:R-:W-:Y:S02]  /*57d0*/  @!UP0 UMOV UR6, UR7 ;  /* 0x0000000700068c82 */ /* 0x000fe40008000000 */
[----:B----4-:R-:W-:Y:S02]  /*57e0*/  @!UP0 USHF.R.U32.HI UR6, URZ, UR10, UR6 ;  /* 0x0000000aff068299 */ /* 0x010fe40008011606 */
[----:B------:R-:W-:Y:S02]  /*57f0*/  @!UP0 USEL UR7, UR38, UR4, !UP2 ;  /* 0x0000000426078287 */ /* 0x000fe4000d000000 */
[----:B------:R-:W-:Y:S04]  /*5800*/  @!UP0 USEL UR6, UR37, UR6, !UP1 ;  /* 0x0000000625068287 */ /* 0x000fe8000c800000 */
[----:B------:R-:W-:Y:S02]  /*5810*/  @!UP0 UIADD3 UR4, UPT, UPT, -UR7, UR6, URZ ;  /* 0x0000000607048290 */ /* 0x000fe4000fffe1ff */
[----:B------:R-:W-:Y:S02]  /*5820*/  @!UP0 UIADD3 UR6, UPT, UPT, UR7, -UR6, URZ ;  /* 0x8000000607068290 */ /* 0x000fe4000fffe0ff */
[----:B------:R-:W-:Y:S02]  /*5830*/  @!UP0 UIMAD UR38, UR4, UR5, UR38 ;  /* 0x00000005042682a4 */ /* 0x000fe4000f8e0226 */
[----:B------:R-:W-:Y:S02]  /*5840*/  @!UP0 UIMAD UR37, UR6, UR14, UR37 ;  /* 0x0000000e062582a4 */ /* 0x000fe4000f8e0225 */
[----:B------:R-:W-:Y:S09]  /*5850*/  ULOP3.LUT UP0, URZ, UR11, 0x1b0, URZ, 0xc0, !UPT ;  /* 0x000001b00bff7892 */ /* 0x000ff2000f80c0ff */
[----:B------:R-:W-:Y:S05]  /*5860*/  BRA.U !UP0, `(.L_x_91) ;  /* 0x0000000108407547 */ /* 0x000fea000b800000 */
[----:B------:R-:W2:Y:S01]  /*5870*/  LDCU.64 UR8, c[0x4][0x88] ;  /* 0x01001100ff0877ac */ /* 0x000ea20008000a00 */
[----:B------:R-:W-:Y:S01]  /*5880*/  MOV R3, 0x0 ;  /* 0x0000000000037802 */ /* 0x000fe20000000f00 */
[----:B------:R-:W-:Y:S02]  /*5890*/  HFMA2 R12, -RZ, RZ, 0, 5.9604644775390625e-08 ;  /* 0x00000001ff0c7431 */ /* 0x000fe400000001ff */
[----:B------:R-:W-:Y:S02]  /*58a0*/  IMAD.MOV.U32 R8, RZ, RZ, 0x70 ;  /* 0x00000070ff087424 */ /* 0x000fe400078e00ff */
[----:B------:R-:W-:Y:S01]  /*58b0*/  IMAD.MOV.U32 R13, RZ, RZ, RZ ;  /* 0x000000ffff0d7224 */ /* 0x000fe200078e00ff */
[----:B------:R-:W3:Y:S01]  /*58c0*/  LDCU.64 UR6, c[0x4][0x90] ;  /* 0x01001200ff0677ac */ /* 0x000ee20008000a00 */
[----:B------:R-:W4:Y:S01]  /*58d0*/  LDC.64 R2, c[0x4][R3] ;  /* 0x0100000003027b82 */ /* 0x000f220000000a00 */
[----:B------:R-:W1:Y:S01]  /*58e0*/  LDCU.64 UR4, c[0x4][0x8] ;  /* 0x01000100ff0477ac */ /* 0x000e620008000a00 */
[----:B--2---:R-:W-:Y:S01]  /*58f0*/  MOV R5, UR9 ;  /* 0x0000000900057c02 */ /* 0x004fe20008000f00 */
[----:B------:R-:W-:Y:S01]  /*5900*/  IMAD.U32 R4, RZ, RZ, UR8 ;  /* 0x00000008ff047e24 */ /* 0x000fe2000f8e00ff */
[----:B---3--:R-:W-:Y:S01]  /*5910*/  MOV R7, UR7 ;  /* 0x0000000700077c02 */ /* 0x008fe20008000f00 */
[----:B------:R-:W-:Y:S01]  /*5920*/  IMAD.U32 R6, RZ, RZ, UR6 ;  /* 0x00000006ff067e24 */ /* 0x000fe2000f8e00ff */
[----:B-1----:R-:W-:Y:S01]  /*5930*/  MOV R11, UR5 ;  /* 0x00000005000b7c02 */ /* 0x002fe20008000f00 */
[----:B------:R-:W-:Y:S02]  /*5940*/  IMAD.U32 R10, RZ, RZ, UR4 ;  /* 0x00000004ff0a7e24 */ /* 0x000fe4000f8e00ff */
[----:B------:R-:W-:Y:S07]  /*5950*/  LEPC R20, `(.L_x_91) ;  /* 0x000000001014794e */ /* 0x000fee0000000000 */
[----:B----45:R-:W-:Y:S05]  /*5960*/  CALL.ABS.NOINC R2 ;  /* 0x0000000002007343 */ /* 0x030fea0003c00000 */
.L_x_91:
[----:B------:R-:W-:Y:S01]  /*5970*/  LOP3.LUT P0, RZ, R96, 0x1b0, RZ, 0xc0, !PT ;  /* 0x000001b060ff7812 */ /* 0x000fe2000780c0ff */
[----:B------:R-:W-:Y:S11]  /*5980*/  BSSY.RECONVERGENT B6, `(.L_x_92) ;  /* 0x0000013000067945 */ /* 0x000ff60003800200 */
[----:B------:R-:W-:Y:S01]  /*5990*/  @!UPT UIADD3 URZ, UPT, UPT, URZ, URZ, URZ ;  /* 0x000000fffffff290 */ /* 0x000fe2000fffe0ff */
[----:B------:R-:W-:Y:S05]  /*59a0*/  @!P0 BRA `(.L_x_93) ;  /* 0x0000000000408947 */ /* 0x000fea0003800000 */
        /* <DEDUP_REMOVED lines=16> */
.L_x_93:
[----:B------:R-:W-:Y:S05]  /*5ab0*/  BSYNC.RECONVERGENT B6 ;  /* 0x0000000000067941 */ /* 0x000fea0003800200 */
.L_x_92:
[----:B------:R-:W-:Y:S01]  /*5ac0*/  R2UR UR4, R88 ;  /* 0x00000000580472ca */ /* 0x000fe200000e0000 */
[----:B------:R-:W-:Y:S01]  /*5ad0*/  UISETP.NE.U32.AND UP0, UPT, UR60, URZ, UPT ;  /* 0x000000ff3c00728c */ /* 0x000fe2000bf05070 */
[----:B------:R-:W-:Y:S02]  /*5ae0*/  ISETP.NE.U32.AND P4, PT, R82, RZ, PT ;  /* 0x000000ff5200720c */ /* 0x000fe40003f85070 */
[----:B------:R-:W-:Y:S01]  /*5af0*/  ISETP.NE.U32.AND P2, PT, RZ, UR46, PT ;  /* 0x0000002eff007c0c */ /* 0x000fe2000bf45070 */
[----:B------:R-:W-:Y:S01]  /*5b00*/  UISETP.NE.AND.EX UP1, UPT, UR61, URZ, UPT, UP0 ;  /* 0x000000ff3d00728c */ /* 0x000fe2000bf25300 */
[----:B------:R-:W-:Y:S01]  /*5b10*/  ISETP.NE.AND.EX P4, PT, R83, RZ, PT, P4 ;  /* 0x000000ff5300720c */ /* 0x000fe20003f85340 */
[----:B------:R-:W-:Y:S01]  /*5b20*/  UPLOP3.LUT UP0, UPT, UPT, UPT, UPT, 0x40, 0x4 ;  /* 0x000000000004789c */ /* 0x000fe20003f0e870 */
[----:B------:R-:W-:Y:S05]  /*5b30*/  ISETP.NE.AND.EX P2, PT, RZ, UR47, PT, P2 ;  /* 0x0000002fff007c0c */ /* 0x000fea000bf45320 */
[----:B------:R-:W-:Y:S06]  /*5b40*/  UISETP.NE.AND UP2, UPT, UR4, URZ, UPT ;  /* 0x000000ff0400728c */ /* 0x000fec000bf45270 */
[----:B------:R-:W-:Y:S05]  /*5b50*/  PLOP3.LUT P1, PT, PT, PT, UP2, 0x80, 0x8 ;  /* 0x000000000008781c */ /* 0x000fea0003f2f028 */
[----:B------:R-:W-:Y:S06]  /*5b60*/  @UP2 UPLOP3.LUT UP0, UPT, UPT, UPT, UP1, 0x80, 0x8 ;  /* 0x000000000008289c */ /* 0x000fec0003f0f010 */
[----:B------:R-:W-:Y:S01]  /*5b70*/  PLOP3.LUT P0, PT, PT, PT, UP0, 0x80, 0x8 ;  /* 0x000000000008781c */ /* 0x000fe20003f0f008 */
[----:B------:R-:W-:Y:S01]  /*5b80*/  @!UPT UIADD3 URZ, UPT, UPT, URZ, URZ, URZ ;  /* 0x000000fffffff290 */ /* 0x000fe2000fffe0ff */
[----:B------:R-:W-:Y:S11]  /*5b90*/  BRA.U !UP1, `(.L_x_94) ;  /* 0x00000001093c7547 */ /* 0x000ff6000b800000 */
[----:B------:R-:W-:Y:S01]  /*5ba0*/  UISETP.NE.U32.AND UP0, UPT, UR46, URZ, UPT ;  /* 0x000000ff2e00728c */ /* 0x000fe2000bf05070 */
[----:B-1----:R-:W-:Y:S01]  /*5bb0*/  HFMA2 R0, -RZ, RZ, 0, 5.9604644775390625e-08 ;  /* 0x00000001ff007431 */ /* 0x002fe200000001ff */
[----:B------:R-:W1:Y:S01]  /*5bc0*/  LDCU.64 UR8, c[0x0][0x358] ;  /* 0x00006b00ff0877ac */ /* 0x000e620008000a00 */
[----:B------:R-:W-:Y:S01]  /*5bd0*/  IMAD.MOV.U32 R85, RZ, RZ, 0x1 ;  /* 0x00000001ff557424 */ /* 0x000fe200078e00ff */
[----:B------:R-:W-:Y:S06]  /*5be0*/  UISETP.NE.AND.EX UP0, UPT, UR47, URZ, UPT, UP0 ;  /* 0x000000ff2f00728c */ /* 0x000fec000bf05300 */
[----:B------:R-:W-:Y:S05]  /*5bf0*/  PLOP3.LUT P3, PT, PT, PT, UP0, 0x80, 0x8 ;  /* 0x000000000008781c */ /* 0x000fea0003f6f008 */
[----:B------:R-:W2:Y:S01]  /*5c00*/  @UP0 LDCU.64 UR4, c[0x0][0x888] ;  /* 0x00011100ff0407ac */ /* 0x000ea20008000a00 */
[----:B------:R-:W-:Y:S07]  /*5c10*/  @UP0 UIMAD UR6, UR36, UR60, URZ ;  /* 0x0000003c240602a4 */ /* 0x000fee000f8e02ff */
[----:B------:R-:W-:Y:S01]  /*5c20*/  @!P3 PRMT R85, R0, 0x7610, R85 ;  /* 0x000076100055b816 */ /* 0x000fe20000000055 */
[----:B--2---:R-:W-:Y:S06]  /*5c30*/  @UP0 UIMAD.WIDE UR4, UR6, 0x4, UR4 ;  /* 0x00000004060408a5 */ /* 0x004fec000f8e0204 */
[----:B------:R-:W-:Y:S01]  /*5c40*/  IMAD.U32 R2, RZ, RZ, UR4 ;  /* 0x00000004ff027e24 */ /* 0x000fe2000f8e00ff */
[----:B------:R-:W-:Y:S04]  /*5c50*/  MOV R3, UR5 ;  /* 0x0000000500037c02 */ /* 0x000fe80008000f00 */
[----:B------:R-:W2:Y:S01]  /*5c60*/  @!UP0 LDCU UR4, c[0x0][0x880] ;  /* 0x00011000ff0487ac */ /* 0x000ea20008000800 */
[----:B-1---5:R3:W5:Y:S02]  /*5c70*/  @P3 LDG.E R41, desc[UR8][R2.64] ;  /* 0x0000000802293981 */ /* 0x022764000c1e1900 */
[----:B--23--:R-:W-:Y:S02]  /*5c80*/  @!P3 IMAD.U32 R41, RZ, RZ, UR4 ;  /* 0x00000004ff29be24 */ /* 0x00cfe4000f8e00ff */
.L_x_94:
[----:B------:R-:W-:Y:S05]  /*5c90*/  @!P4 BRA `(.L_x_95) ;  /* 0x000000000024c947 */ /* 0x000fea0003800000 */
[----:B------:R-:W-:Y:S01]  /*5ca0*/  ISETP.NE.U32.AND P3, PT, R80, RZ, PT ;  /* 0x000000ff5000720c */ /* 0x000fe20003f65070 */
[----:B------:R-:W2:Y:S03]  /*5cb0*/  LDCU.64 UR4, c[0x0][0x358] ;  /* 0x00006b00ff0477ac */ /* 0x000ea60008000a00 */
[----:B------:R-:W-:Y:S11]  /*5cc0*/  ISETP.NE.AND.EX P3, PT, R81, RZ, PT, P3 ;  /* 0x000000ff5100720c */ /* 0x000ff60003f65330 */
[----:B------:R-:W-:Y:S02]  /*5cd0*/  @!UPT UIADD3 URZ, UPT, UPT, URZ, URZ, URZ ;  /* 0x000000fffffff290 */ /* 0x000fe4000fffe0ff */
[----:B------:R-:W3:Y:S01]  /*5ce0*/  @P3 LDC.64 R2, c[0x0][0x8a8] ;  /* 0x00022a00ff023b82 */ /* 0x000ee20000000a00 */
[----:B-1----:R-:W-:Y:S04]  /*5cf0*/  @P3 IMAD R0, R82, UR36, RZ ;  /* 0x0000002452003c24 */ /* 0x002fe8000f8e02ff */
[----:B---3--:R-:W-:Y:S05]  /*5d00*/  @P3 IMAD.WIDE R2, R0, 0x4, R2 ;  /* 0x0000000400023825 */ /* 0x008fea00078e0202 */
[----:B--2--5:R2:W5:Y:S02]  /*5d10*/  @P3 LDG.E R38, desc[UR4][R2.64] ;  /* 0x0000000402263981 */ /* 0x024564000c1e1900 */
[----:B--2---:R-:W3:Y:S02]  /*5d20*/  @!P3 LDC R38, c[0x0][0x8a0] ;  /* 0x00022800ff26bb82 */ /* 0x004ee40000000800 */
.L_x_95:
[----:B-----5:R-:W-:Y:S01]  /*5d30*/  FSETP.NEU.AND P4, PT, R41, RZ, PT ;  /* 0x000000ff2900720b */ /* 0x020fe20003f8d000 */
[----:B------:R-:W-:Y:S01]  /*5d40*/  BSSY B1, `(.L_x_96) ;  /* 0x0000042000017945 */ /* 0x000fe20003800000 */
[----:B------:R-:W-:Y:S01]  /*5d50*/  SEL R6, RZ, 0xffffffff, P2 ;  /* 0xffffffffff067807 */ /* 0x000fe20001000000 */
[----:B------:R-:W-:Y:S01]  /*5d60*/  IMAD.MOV.U32 R100, RZ, RZ, 0x1 ;  /* 0x00000001ff647424 */ /* 0x000fe200078e00ff */
[----:B------:R-:W-:Y:S02]  /*5d70*/  LOP3.LUT P3, RZ, R85, 0xff, RZ, 0xc0, !PT ;  /* 0x000000ff55ff7812 */ /* 0x000fe4000786c0ff */
[----:B------:R-:W-:Y:S02]  /*5d80*/  CS2R R78, SRZ ;  /* 0x00000000004e7805 */ /* 0x000fe4000001ff00 */
[----:B------:R-:W-:Y:S02]  /*5d90*/  @P1 SEL R3, RZ, 0xffffffff, P4 ;  /* 0xffffffffff031807 */ /* 0x000fe40002000000 */
[----:B------:R-:W-:Y:S02]  /*5da0*/  CS2R R76, SRZ ;  /* 0x00000000004c7805 */ /* 0x000fe4000001ff00 */
[----:B------:R-:W-:Y:S02]  /*5db0*/  LEA R2, R93, UR44, 0x3 ;  /* 0x0000002c5d027c11 */ /* 0x000fe4000f8e18ff */
[----:B------:R-:W-:Y:S02]  /*5dc0*/  CS2R R74, SRZ ;  /* 0x00000000004a7805 */ /* 0x000fe4000001ff00 */
[----:B------:R-:W-:Y:S02]  /*5dd0*/  @P0 SEL R3, R6, R3, !P3 ;  /* 0x0000000306030207 */ /* 0x000fe40005800000 */
[----:B------:R-:W-:Y:S02]  /*5de0*/  CS2R R72, SRZ ;  /* 0x0000000000487805 */ /* 0x000fe4000001ff00 */
[----:B------:R-:W-:Y:S02]  /*5df0*/  LEA R71, R36, UR44, 0x3 ;  /* 0x0000002c24477c11 */ /* 0x000fe4000f8e18ff */
[----:B------:R-:W-:Y:S02]  /*5e00*/  @P1 LOP3.LUT R3, R3, 0x1, RZ, 0xc0, !PT ;  /* 0x0000000103031812 */ /* 0x000fe400078ec0ff */
[----:B------:R-:W-:Y:S02]  /*5e10*/  SHF.L.U32 R4, R94, 0x1f, RZ ;  /* 0x0000001f5e047819 */ /* 0x000fe400000006ff */
[----:B------:R-:W-:Y:S02]  /*5e20*/  ISETP.NE.U32.OR P6, PT, R3, 0x1, !P1 ;  /* 0x000000010300780c */ /* 0x000fe40004fc5470 */
[----:B------:R-:W-:Y:S02]  /*5e30*/  PLOP3.LUT P2, PT, PT, PT, UP1, 0x80, 0x8 ;  /* 0x000000000008781c */ /* 0x000fe40003f4f018 */
[----:B------:R-:W-:Y:S02]  /*5e40*/  LEA.HI R39, R36, R36, RZ, 0x1 ;  /* 0x0000002424277211 */ /* 0x000fe400078f08ff */
[----:B------:R-:W-:Y:S02]  /*5e50*/  SEL R3, RZ, 0xffffffff, P4 ;  /* 0xffffffffff037807 */ /* 0x000fe40002000000 */
[----:B------:R-:W-:Y:S01]  /*5e60*/  P2R R102, PR, RZ, 0x40 ;  /* 0x00000040ff667803 */ /* 0x000fe20000000000 */
[C---:B-1----:R-:W-:Y:S01]  /*5e70*/  IMAD.SHL.U32 R0, R39.reuse, 0x80, RZ ;  /* 0x0000008027007824 */ /* 0x042fe200078e00ff */
[----:B------:R-:W-:Y:S03]  /*5e80*/  LOP3.LUT R39, R39, 0xffe, RZ, 0xc0, !PT ;  /* 0x00000ffe27277812 */ /* 0x000fe600078ec0ff */
[----:B------:R-:W-:Y:S02]  /*5e90*/  @P6 SHF.L.U32 R5, R91, 0x1f, RZ ;  /* 0x0000001f5b056819 */ /* 0x000fe400000006ff */
[----:B------:R-:W-:Y:S01]  /*5ea0*/  @P2 SEL R3, R6, R3, !P3 ;  /* 0x0000000306032207 */ /* 0x000fe20005800000 */
[----:B------:R-:W-:Y:S01]  /*5eb0*/  IMAD.IADD R39, R36, 0x1, -R39 ;  /* 0x0000000124277824 */ /* 0x000fe200078e0a27 */
[----:B------:R-:W1:Y:S01]  /*5ec0*/  @P6 SYNCS.PHASECHK.TRANS64.TRYWAIT P1, [R2+URZ+0x30], R5 ;  /* 0x00003005020065a7 */ /* 0x000e6200080211ff */
[----:B------:R-:W-:Y:S02]  /*5ed0*/  LOP3.LUT R0, R0, 0xffffff00, RZ, 0xc0, !PT ;  /* 0xffffff0000007812 */ /* 0x000fe400078ec0ff */
[----:B------:R-:W-:Y:S03]  /*5ee0*/  LOP3.LUT R3, R3, 0x1, RZ, 0xc0, !PT ;  /* 0x0000000103037812 */ /* 0x000fe600078ec0ff */
[----:B------:R-:W-:Y:S01]  /*5ef0*/  IMAD.IADD R0, R37, 0x1, R0 ;  /* 0x0000000125007824 */ /* 0x000fe200078e0200 */
[----:B------:R-:W-:Y:S03]  /*5f00*/  ISETP.NE.U32.AND P5, PT, R3, 0x1, PT ;  /* 0x000000010300780c */ /* 0x000fe60003fa5070 */
[----:B------:R-:W-:Y:S01]  /*5f10*/  IMAD R39, R39, 0x100000, R0 ;  /* 0x0010000027277824 */ /* 0x000fe200078e0200 */
[----:B------:R-:W-:Y:S01]  /*5f20*/  P2R R101, PR, RZ, 0x20 ;  /* 0x00000020ff657803 */ /* 0x000fe20000000000 */
[----:B------:R2:W4:Y:S01]  /*5f30*/  SYNCS.PHASECHK.TRANS64.TRYWAIT P0, [R71+URZ+0xa0], R4 ;  /* 0x0000a004470075a7 */ /* 0x00052200080011ff */
[----:B-1----:R-:W-:Y:S01]  /*5f40*/  @P6 SEL R100, RZ, 0x1, !P1 ;  /* 0x00000001ff646807 */ /* 0x002fe20004800000 */
[----:B--2---:R-:W-:Y:S06]  /*5f50*/  @!P6 BRA `(.L_x_97) ;  /* 0x000000000080e947 */ /* 0x004fec0003800000 */
[----:B------:R-:W-:Y:S01]  /*5f60*/  @P5 IMAD R6, R93, 0x1000, R84 ;  /* 0x000010005d065824 */ /* 0x000fe200078e0254 */
[----:B------:R-:W1:Y:S01]  /*5f70*/  S2R R0, SR_CgaCtaId ;  /* 0x0000000000007919 */ /* 0x000e620000008800 */
[----:B------:R-:W-:Y:S01]  /*5f80*/  ISETP.NE.AND P1, PT, R100, RZ, PT ;  /* 0x000000ff6400720c */ /* 0x000fe20003f25270 */
[----:B------:R-:W-:Y:S01]  /*5f90*/  BSSY B0, `(.L_x_98) ;  /* 0x000000b000007945 */ /* 0x000fe20003800000 */
[----:B------:R-:W-:Y:S01]  /*5fa0*/  @P5 VIADD R5, R6, UR44 ;  /* 0x0000002c06055c36 */ /* 0x000fe20008000000 */
[----:B------:R-:W-:Y:S02]  /*5fb0*/  CS2R R74, SRZ ;  /* 0x00000000004a7805 */ /* 0x000fe4000001ff00 */
[----:B------:R-:W-:Y:S02]  /*5fc0*/  CS2R R72, SRZ ;  /* 0x0000000000487805 */ /* 0x000fe4000001ff00 */
[----:B------:R-:W-:Y:S01]  /*5fd0*/  CS2R R78, SRZ ;  /* 0x00000000004e7805 */ /* 0x000fe2000001ff00 */
[----:B------:R-:W-:Y:S01]  /*5fe0*/  @P5 IMAD R5, R95, -0x10, R5 ;  /* 0xfffffff05f055824 */ /* 0x000fe200078e0205 */
[----:B------:R-:W-:Y:S04]  /*5ff0*/  CS2R R76, SRZ ;  /* 0x00000000004c7805 */ /* 0x000fe8000001ff00 */
[----:B------:R-:W-:Y:S05]  /*6000*/  @P1 BRA `(.L_x_99) ;  /* 0x00000000000c1947 */ /* 0x000fea0003800000 */
[----:B------:R-:W-:Y:S04]  /*6010*/  SHF.L.U32 R3, R91, 0x1f, RZ ;  /* 0x0000001f5b037819 */ /* 0x000fe800000006ff */
[----:B------:R-:W2:Y:S02]  /*6020*/  SYNCS.PHASECHK.TRANS64.TRYWAIT P1, [R2+URZ+0x30], R3 ;  /* 0x00003003020075a7 */ /* 0x000ea400080211ff */
[----:B--2---:R-:W-:Y:S05]  /*6030*/  @!P1 BRA `(.L_x_100) ;  /* 0x0000003c00f09947 */ /* 0x004fea0003800000 */
.L_x_99:
[----:B------:R-:W-:Y:S05]  /*6040*/  BSYNC B0 ;  /* 0x0000000000007941 */ /* 0x000fea0003800000 */
.L_x_98:
[----:B------:R-:W-:Y:S01]  /*6050*/  ISETP.NE.AND P1, PT, R101, RZ, PT ;  /* 0x000000ff6500720c */ /* 0x000fe20003f25270 */
[----:B--2---:R-:W-:Y:S02]  /*6060*/  VIADD R3, R2, 0x50 ;  /* 0x0000005002037836 */ /* 0x004fe40000000000 */
[----:B------:R-:W-:Y:S03]  /*6070*/  VIADD R93, R93, 0x1 ;  /* 0x000000015d5d7836 */ /* 0x000fe60000000000 */
[----:B-1----:R-:W-:Y:S07]  /*6080*/  PRMT R0, R0, 0x654, R3 ;  /* 0x0000065400007816 */ /* 0x002fee0000000003 */
[----:B------:R1:W2:Y:S04]  /*6090*/  @P1 LDS.128 R72, [R6+UR44+0x200] ;  /* 0x0002002c06481984 */ /* 0x0002a80008000c00 */
[----:B------:R1:W1:Y:S01]  /*60a0*/  @P1 LDS.128 R76, [R5+0x210] ;  /* 0x00021000054c1984 */ /* 0x0002620000000c00 */
[C---:B------:R-:W-:Y:S01]  /*60b0*/  ISETP.NE.AND P1, PT, R93.reuse, 0x4, PT ;  /* 0x000000045d00780c */ /* 0x040fe20003f25270 */
[----:B------:R-:W-:Y:S01]  /*60c0*/  @!PT LDS RZ, [RZ] ;  /* 0x00000000fffff984 */ /* 0x000fe20000000800 */
[----:B------:R-:W-:Y:S01]  /*60d0*/  @!PT LDS RZ, [RZ] ;  /* 0x00000000fffff984 */ /* 0x000fe20000000800 */
[----:B------:R-:W-:Y:S01]  /*60e0*/  @!PT LDS RZ, [RZ] ;  /* 0x00000000fffff984 */ /* 0x000fe20000000800 */
[----:B------:R-:W-:Y:S01]  /*60f0*/  @!PT LDS RZ, [RZ] ;  /* 0x00000000fffff984 */ /* 0x000fe20000000800 */
[----:B------:R5:W-:Y:S06]  /*6100*/  MEMBAR.ALL.CTA ;  /* 0x0000000000007992 */ /* 0x000bec0000008000 */
[----:B-----5:R-:W5:Y:S01]  /*6110*/  FENCE.VIEW.ASYNC.S ;  /* 0x00000000000073c6 */ /* 0x020f620000000000 */
[----:B------:R-:W-:Y:S01]  /*6120*/  SEL R93, R93, RZ, P1 ;  /* 0x000000ff5d5d7207 */ /* 0x000fe20000800000 */
[----:B-----5:R5:W-:Y:S02]  /*6130*/  SYNCS.ARRIVE.TRANS64.RED.A1T0 RZ, [R0+URZ], RZ ;  /* 0x000000ff00ff79a7 */ /* 0x020be400081004ff */
[----:B-----5:R-:W-:Y:S04]  /*6140*/  SEL R0, RZ, 0x1, P1 ;  /* 0x00000001ff007807 */ /* 0x020fe80000800000 */
[----:B--2---:R-:W-:Y:S02]  /*6150*/  LOP3.LUT R91, R91, R0, RZ, 0x3c, !PT ;  /* 0x000000005b5b7212 */ /* 0x004fe400078e3cff */
.L_x_97:
[----:B------:R-:W-:Y:S05]  /*6160*/  BSYNC B1 ;  /* 0x0000000000017941 */ /* 0x000fea0003800000 */
.L_x_96:
[----:B------:R-:W-:Y:S04]  /*6170*/  SHF.R.U32.HI R3, RZ, 0x15, R39 ;  /* 0x00000015ff037819 */ /* 0x000fe80000011627 */
[----:B------:R-:W-:Y:S01]  /*6180*/  LOP3.LUT P1, RZ, R3, 0x3, R86, 0x48, !PT ;  /* 0x0000000303ff7812 */ /* 0x000fe20007824856 */
[----:B------:R-:W-:Y:S01]  /*6190*/  @!UPT UIADD3 URZ, UPT, UPT, URZ, URZ, URZ ;  /* 0x000000fffffff290 */ /* 0x000fe2000fffe0ff */
[----:B----4-:R-:W-:Y:S11]  /*61a0*/  @P0 BRA `(.L_x_101) ;  /* 0x0000000000080947 */ /* 0x010ff60003800000 */
[----:B------:R-:W2:Y:S02]  /*61b0*/  SYNCS.PHASECHK.TRANS64.TRYWAIT P0, [R71+URZ+0xa0], R4 ;  /* 0x0000a004470075a7 */ /* 0x000ea400080011ff */
[----:B--2---:R-:W-:Y:S05]  /*61c0*/  @!P0 BRA `(.L_x_102) ;  /* 0x0000003c00a08947 */ /* 0x004fea0003800000 */
.L_x_101:
[----:B------:R-:W-:Y:S05]  /*61d0*/  @!P1 BRA `(.L_x_103) ;  /* 0x0000000000409947 */ /* 0x000fea0003800000 */
[----:B------:R-:W1:Y:S01]  /*61e0*/  LDCU.64 UR8, c[0x4][0x78] ;  /* 0x01000f00ff0877ac */ /* 0x000e620008000a00 */
[----:B------:R-:W-:Y:S01]  /*61f0*/  MOV R3, 0x0 ;  /* 0x0000000000037802 */ /* 0x000fe20000000f00 */
[----:B------:R-:W-:Y:S02]  /*6200*/  HFMA2 R12, -RZ, RZ, 0, 5.9604644775390625e-08 ;  /* 0x00000001ff0c7431 */ /* 0x000fe400000001ff */
[----:B------:R-:W-:Y:S02]  /*6210*/  IMAD.MOV.U32 R8, RZ, RZ, 0x192 ;  /* 0x00000192ff087424 */ /* 0x000fe400078e00ff */
[----:B------:R-:W-:Y:S01]  /*6220*/  IMAD.MOV.U32 R13, RZ, RZ, RZ ;  /* 0x000000ffff0d7224 */ /* 0x000fe200078e00ff */
[----:B------:R-:W4:Y:S01]  /*6230*/  LDCU.64 UR6, c[0x4][0x80] ;  /* 0x01001000ff0677ac */ /* 0x000f220008000a00 */
[----:B------:R-:W3:Y:S01]  /*6240*/  LDC.64 R2, c[0x4][R3] ;  /* 0x0100000003027b82 */ /* 0x000ee20000000a00 */
[----:B------:R-:W5:Y:S01]  /*6250*/  LDCU.64 UR4, c[0x4][0x18] ;  /* 0x01000300ff0477ac */ /* 0x000f620008000a00 */
[----:B-1----:R-:W-:Y:S01]  /*6260*/  MOV R5, UR9 ;  /* 0x0000000900057c02 */ /* 0x002fe20008000f00 */
[----:B--2---:R-:W-:Y:S01]  /*6270*/  IMAD.U32 R4, RZ, RZ, UR8 ;  /* 0x00000008ff047e24 */ /* 0x004fe2000f8e00ff */
[----:B----4-:R-:W-:Y:S01]  /*6280*/  MOV R7, UR7 ;  /* 0x0000000700077c02 */ /* 0x010fe20008000f00 */
[----:B------:R-:W-:Y:S01]  /*6290*/  IMAD.U32 R6, RZ, RZ, UR6 ;  /* 0x00000006ff067e24 */ /* 0x000fe2000f8e00ff */
[----:B-----5:R-:W-:Y:S01]  /*62a0*/  MOV R11, UR5 ;  /* 0x00000005000b7c02 */ /* 0x020fe20008000f00 */
[----:B------:R-:W-:Y:S02]  /*62b0*/  IMAD.U32 R10, RZ, RZ, UR4 ;  /* 0x00000004ff0a7e24 */ /* 0x000fe4000f8e00ff */
[----:B------:R-:W-:Y:S07]  /*62c0*/  LEPC R20, `(.L_x_103) ;  /* 0x000000001014794e */ /* 0x000fee0000000000 */
[----:B---3--:R-:W-:Y:S05]  /*62d0*/  CALL.ABS.NOINC R2 ;  /* 0x0000000002007343 */ /* 0x008fea0003c00000 */
.L_x_103:
[-C--:B------:R-:W-:Y:S01]  /*62e0*/  F2FP.F16.E4M3.UNPACK_B R42, R72.reuse ;  /* 0x00000048ff2a723e */ /* 0x080fe200020006ff */
[----:B------:R-:W-:Y:S05]  /*62f0*/  WARPSYNC.ALL ;  /* 0x0000000000007948 */ /* 0x000fea0003800000 */
[----:B------:R-:W-:Y:S01]  /*6300*/  R2UR UR4, R39 ;  /* 0x00000000270472ca */ /* 0x000fe200000e0000 */
[--C-:B------:R-:W-:Y:S01]  /*6310*/  HADD2.F32 R40, -RZ, R42.reuse.H0_H0 ;  /* 0x2000002aff287230 */ /* 0x100fe20000004100 */
[----:B------:R-:W-:Y:S01]  /*6320*/  F2FP.F16.E4M3.UNPACK_B R43, R72.H1 ;  /* 0x00000048ff2b723e */ /* 0x000fe200030006ff */
[----:B------:R-:W-:Y:S01]  /*6330*/  HADD2.F32 R42, -RZ, R42.H1_H1 ;  /* 0x3000002aff2a7230 */ /* 0x000fe20000004100 */
[-C--:B------:R-:W-:Y:S01]  /*6340*/  F2FP.F16.E4M3.UNPACK_B R45, R73.reuse ;  /* 0x00000049ff2d723e */ /* 0x080fe200020006ff */
[----:B------:R-:W-:Y:S01]  /*6350*/  BSSY.RECONVERGENT B0, `(.L_x_104) ;  /* 0x0000099000007945 */ /* 0x000fe20003800200 */
[----:B------:R-:W-:Y:S01]  /*6360*/  F2FP.F16.E4M3.UNPACK_B R47, R73.H1 ;  /* 0x00000049ff2f723e */ /* 0x000fe200030006ff */
[--C-:B------:R-:W-:Y:S01]  /*6370*/  HADD2.F32 R44, -RZ, R43.reuse.H0_H0 ;  /* 0x2000002bff2c7230 */ /* 0x100fe20000004100 */
[-C--:B------:R-:W-:Y:S01]  /*6380*/  F2FP.F16.E4M3.UNPACK_B R49, R74.reuse ;  /* 0x0000004aff31723e */ /* 0x080fe200020006ff */
[----:B------:R-:W-:Y:S01]  /*6390*/  HADD2.F32 R46, -RZ, R43.H1_H1 ;  /* 0x3000002bff2e7230 */ /* 0x000fe20000004100 */
[----:B------:R-:W-:Y:S01]  /*63a0*/  F2FP.F16.E4M3.UNPACK_B R51, R74.H1 ;  /* 0x0000004aff33723e */ /* 0x000fe200030006ff */
[--C-:B------:R-:W-:Y:S01]  /*63b0*/  HADD2.F32 R43, -RZ, R45.reuse.H0_H0 ;  /* 0x2000002dff2b7230 */ /* 0x100fe20000004100 */
[-C--:B------:R-:W-:Y:S01]  /*63c0*/  F2FP.F16.E4M3.UNPACK_B R53, R75.reuse ;  /* 0x0000004bff35723e */ /* 0x080fe200020006ff */
[----:B-12---:R-:W-:Y:S01]  /*63d0*/  LDTM.16dp32bit_t0_t15.x32 R4, tmem[UR4] ;  /* 0x00000004000479ee */ /* 0x006fe20008a80000 */
[----:B------:R-:W3:Y:S01]  /*63e0*/  LDTM.16dp32bit_t16_t31.x32 R4, tmem[UR4+0x20] ;  /* 0x00002004000479ee */ /* 0x000ee20008aa0000 */
[----:B------:R-:W-:Y:S01]  /*63f0*/  IADD3 R112, PT, PT, R84, UR44, RZ ;  /* 0x0000002c54707c10 */ /* 0x000fe2000fffe0ff */
[----:B------:R-:W-:Y:S01]  /*6400*/  HADD2.F32 R48, -RZ, R45.H1_H1 ;  /* 0x3000002dff307230 */ /* 0x000fe20000004100 */
[----:B------:R-:W-:Y:S01]  /*6410*/  SHF.L.U32 R103, R90, 0x4, RZ ;  /* 0x000000045a677819 */ /* 0x000fe200000006ff */
[----:B------:R-:W-:Y:S01]  /*6420*/  HADD2.F32 R52, -RZ, R49.H1_H1 ;  /* 0x30000031ff347230 */ /* 0x000fe20000004100 */
[----:B------:R-:W-:Y:S01]  /*6430*/  F2FP.F16.E4M3.UNPACK_B R55, R75.H1 ;  /* 0x0000004bff37723e */ /* 0x000fe200030006ff */
[----:B------:R-:W-:Y:S01]  /*6440*/  HADD2.F32 R56, -RZ, R53.H1_H1 ;  /* 0x30000035ff387230 */ /* 0x000fe20000004100 */
[-C--:B------:R-:W-:Y:S01]  /*6450*/  F2FP.F16.E4M3.UNPACK_B R57, R76.reuse ;  /* 0x0000004cff39723e */ /* 0x080fe200020006ff */
[--C-:B------:R-:W-:Y:S01]  /*6460*/  HADD2.F32 R45, -RZ, R47.reuse.H0_H0 ;  /* 0x2000002fff2d7230 */ /* 0x100fe20000004100 */
[----:B------:R-:W-:Y:S01]  /*6470*/  F2FP.F16.E4M3.UNPACK_B R59, R76.H1 ;  /* 0x0000004cff3b723e */ /* 0x000fe200030006ff */
[----:B------:R-:W-:Y:S01]  /*6480*/  HADD2.F32 R50, -RZ, R47.H1_H1 ;  /* 0x3000002fff327230 */ /* 0x000fe20000004100 */
[-C--:B------:R-:W-:Y:S01]  /*6490*/  F2FP.F16.E4M3.UNPACK_B R61, R77.reuse ;  /* 0x0000004dff3d723e */ /* 0x080fe200020006ff */
[----:B------:R-:W-:Y:S01]  /*64a0*/  HADD2.F32 R47, -RZ, R49.H0_H0 ;  /* 0x20000031ff2f7230 */ /* 0x000fe20000004100 */
[----:B------:R-:W-:Y:S01]  /*64b0*/  F2FP.F16.E4M3.UNPACK_B R63, R77.H1 ;  /* 0x0000004dff3f723e */ /* 0x000fe200030006ff */
[----:B------:R-:W-:Y:S01]  /*64c0*/  HADD2.F32 R60, -RZ, R57.H1_H1 ;  /* 0x30000039ff3c7230 */ /* 0x000fe20000004100 */
[-C--:B------:R-:W-:Y:S01]  /*64d0*/  F2FP.F16.E4M3.UNPACK_B R65, R78.reuse ;  /* 0x0000004eff41723e */ /* 0x080fe200020006ff */
[----:B------:R-:W-:Y:S01]  /*64e0*/  HADD2.F32 R64, -RZ, R61.H1_H1 ;  /* 0x3000003dff407230 */ /* 0x000fe20000004100 */
[----:B------:R-:W-:Y:S01]  /*64f0*/  F2FP.F16.E4M3.UNPACK_B R67, R78.H1 ;  /* 0x0000004eff43723e */ /* 0x000fe200030006ff */
[----:B------:R-:W-:Y:S01]  /*6500*/  HADD2.F32 R49, -RZ, R51.H0_H0 ;  /* 0x20000033ff317230 */ /* 0x000fe20000004100 */
[----:B------:R-:W-:Y:S01]  /*6510*/  ISETP.NE.AND P0, PT, R97, RZ, PT ;  /* 0x000000ff6100720c */ /* 0x000fe20003f05270 */
[----:B------:R-:W-:Y:S01]  /*6520*/  HADD2.F32 R68, -RZ, R65.H1_H1 ;  /* 0x30000041ff447230 */ /* 0x000fe20000004100 */
[----:B------:R-:W-:Y:S01]  /*6530*/  ISETP.NE.AND P6, PT, R102, RZ, PT ;  /* 0x000000ff6600720c */ /* 0x000fe20003fc5270 */
[----:B------:R-:W-:Y:S02]  /*6540*/  HADD2.F32 R54, -RZ, R51.H1_H1 ;  /* 0x30000033ff367230 */ /* 0x000fe40000004100 */
[C---:B---3--:R-:W-:Y:S01]  /*6550*/  FMUL R0, R38.reuse, R4 ;  /* 0x0000000426007220 */ /* 0x048fe20000400000 */
[C---:B------:R-:W-:Y:S01]  /*6560*/  FMUL R2, R38.reuse, R5 ;  /* 0x0000000526027220 */ /* 0x040fe20000400000 */
[C---:B------:R-:W-:Y:S01]  /*6570*/  FMUL R4, R38.reuse, R8 ;  /* 0x0000000826047220 */ /* 0x040fe20000400000 */
[C---:B------:R-:W-:Y:S01]  /*6580*/  FMUL R5, R38.reuse, R9 ;  /* 0x0000000926057220 */ /* 0x040fe20000400000 */
[C---:B------:R-:W-:Y:S01]  /*6590*/  FFMA R0, R41.reuse, R40, R0 ;  /* 0x0000002829007223 */ /* 0x040fe20000000000 */
[C---:B------:R-:W-:Y:S01]  /*65a0*/  FFMA R2, R41.reuse, R42, R2 ;  /* 0x0000002a29027223 */ /* 0x040fe20000000002 */
[C---:B------:R-:W-:Y:S01]  /*65b0*/  FMUL R8, R38.reuse, R12 ;  /* 0x0000000c26087220 */ /* 0x040fe20000400000 */
[C---:B------:R-:W-:Y:S01]  /*65c0*/  FMUL R9, R38.reuse, R13 ;  /* 0x0000000d26097220 */ /* 0x040fe20000400000 */
[----:B------:R-:W-:Y:S02]  /*65d0*/  HADD2.F32 R51, -RZ, R53.H0_H0 ;  /* 0x20000035ff337230 */ /* 0x000fe40000004100 */
[C---:B------:R-:W-:Y:S01]  /*65e0*/  FMUL R12, R38.reuse, R16 ;  /* 0x00000010260c7220 */ /* 0x040fe20000400000 */
        /* <DEDUP_REMOVED lines=13> */
[C---:B------:R-:W-:Y:S01]  /*66c0*/  FFMA R3, R41.reuse, R44, R3 ;  /* 0x0000002c29037223 */ /* 0x040fe20000000003 */
[----:B------:R-:W-:Y:S01]  /*66d0*/  F2FP.F16.E4M3.UNPACK_B R40, R79 ;  /* 0x0000004fff28723e */ /* 0x000fe200020006ff */
[C---:B------:R-:W-:Y:S01]  /*66e0*/  FFMA R7, R41.reuse, R46, R7 ;  /* 0x0000002e29077223 */ /* 0x040fe20000000007 */
[C---:B------:R-:W-:Y:S01]  /*66f0*/  FFMA R4, R41.reuse, R43, R4 ;  /* 0x0000002b29047223 */ /* 0x040fe20000000004 */
[----:B------:R-:W-:Y:S01]  /*6700*/  F2FP.F16.E4M3.UNPACK_B R42, R79.H1 ;  /* 0x0000004fff2a723e */ /* 0x000fe200030006ff */
[C---:B------:R-:W-:Y:S01]  /*6710*/  FFMA R5, R41.reuse, R48, R5 ;  /* 0x0000003029057223 */ /* 0x040fe20000000005 */
[----:B------:R-:W-:Y:S01]  /*6720*/  FFMA R6, R41, R45, R6 ;  /* 0x0000002d29067223 */ /* 0x000fe20000000006 */
[----:B------:R-:W-:Y:S01]  /*6730*/  F2FP.SATFINITE.E4M3.F32.PACK_AB_MERGE_C R99, R7, R3, RZ ;  /* 0x000000030763723e */ /* 0x000fe200048070ff */
[C---:B------:R-:W-:Y:S01]  /*6740*/  FFMA R11, R41.reuse, R50, R11 ;  /* 0x00000032290b7223 */ /* 0x040fe2000000000b */
[C---:B------:R-:W-:Y:S01]  /*6750*/  FFMA R8, R41.reuse, R47, R8 ;  /* 0x0000002f29087223 */ /* 0x040fe20000000008 */
[----:B------:R-:W-:Y:S01]  /*6760*/  FMUL R10, R38, R14 ;  /* 0x0000000e260a7220 */ /* 0x000fe20000400000 */
[----:B------:R-:W-:Y:S01]  /*6770*/  F2FP.SATFINITE.E4M3.F32.PACK_AB_MERGE_C R104, R2, R0, R99 ;  /* 0x000000000268723e */ /* 0x000fe20004807063 */
[----:B------:R-:W-:Y:S01]  /*6780*/  FFMA R9, R41, R52, R9 ;  /* 0x0000003429097223 */ /* 0x000fe20000000009 */
[----:B------:R-:W-:Y:S01]  /*6790*/  F2FP.SATFINITE.E4M3.F32.PACK_AB_MERGE_C R105, R11, R6, RZ ;  /* 0x000000060b69723e */ /* 0x000fe200048070ff */
[----:B------:R-:W-:Y:S01]  /*67a0*/  FFMA R10, R41, R49, R10 ;  /* 0x00000031290a7223 */ /* 0x000fe2000000000a */
[----:B------:R-:W-:Y:S01]  /*67b0*/  IADD3 R99, PT, PT, R112, R103, RZ ;  /* 0x0000006770637210 */ /* 0x000fe20007ffe0ff */
[C---:B------:R-:W-:Y:S01]  /*67c0*/  FMUL R15, R38.reuse, R15 ;  /* 0x0000000f260f7220 */ /* 0x040fe20000400000 */
[--C-:B------:R-:W-:Y:S01]  /*67d0*/  HADD2.F32 R53, -RZ, R55.reuse.H0_H0 ;  /* 0x20000037ff357230 */ /* 0x100fe20000004100 */
[----:B------:R-:W-:Y:S01]  /*67e0*/  F2FP.SATFINITE.E4M3.F32.PACK_AB_MERGE_C R105, R5, R4, R105 ;  /* 0x000000040569723e */ /* 0x000fe20004807069 */
[----:B------:R-:W-:Y:S02]  /*67f0*/  HADD2.F32 R58, -RZ, R55.H1_H1 ;  /* 0x30000037ff3a7230 */ /* 0x000fe40000004100 */
[C---:B------:R-:W-:Y:S01]  /*6800*/  FFMA R15, R41.reuse, R54, R15 ;  /* 0x00000036290f7223 */ /* 0x040fe2000000000f */
[C---:B------:R-:W-:Y:S01]  /*6810*/  FFMA R12, R41.reuse, R51, R12 ;  /* 0x00000033290c7223 */ /* 0x040fe2000000000c */
[C---:B------:R-:W-:Y:S01]  /*6820*/  FFMA R13, R41.reuse, R56, R13 ;  /* 0x00000038290d7223 */ /* 0x040fe2000000000d */
[----:B------:R-:W-:Y:S02]  /*6830*/  HADD2.F32 R55, -RZ, R57.H0_H0 ;  /* 0x20000039ff377230 */ /* 0x000fe40000004100 */
[C---:B------:R-:W-:Y:S01]  /*6840*/  FMUL R14, R38.reuse, R18 ;  /* 0x00000012260e7220 */ /* 0x040fe20000400000 */
[C---:B------:R-:W-:Y:S01]  /*6850*/  FMUL R19, R38.reuse, R19 ;  /* 0x0000001326137220 */ /* 0x040fe20000400000 */
[--C-:B------:R-:W-:Y:S02]  /*6860*/  HADD2.F32 R57, -RZ, R59.reuse.H0_H0 ;  /* 0x2000003bff397230 */ /* 0x100fe40000004100 */
[C---:B------:R-:W-:Y:S01]  /*6870*/  FMUL R18, R38.reuse, R22 ;  /* 0x0000001626127220 */ /* 0x040fe20000400000 */
[C---:B------:R-:W-:Y:S01]  /*6880*/  FFMA R14, R41.reuse, R53, R14 ;  /* 0x00000035290e7223 */ /* 0x040fe2000000000e */
[----:B------:R-:W-:Y:S02]  /*6890*/  HADD2.F32 R62, -RZ, R59.H1_H1 ;  /* 0x3000003bff3e7230 */ /* 0x000fe40000004100 */
[C---:B------:R-:W-:Y:S01]  /*68a0*/  FFMA R19, R41.reuse, R58, R19 ;  /* 0x0000003a29137223 */ /* 0x040fe20000000013 */
[----:B------:R-:W-:Y:S02]  /*68b0*/  HADD2.F32 R59, -RZ, R61.H0_H0 ;  /* 0x2000003dff3b7230 */ /* 0x000fe40000004100 */
[C---:B------:R-:W-:Y:S01]  /*68c0*/  FMUL R23, R38.reuse, R23 ;  /* 0x0000001726177220 */ /* 0x040fe20000400000 */
[C---:B------:R-:W-:Y:S01]  /*68d0*/  FFMA R16, R41.reuse, R55, R16 ;  /* 0x0000003729107223 */ /* 0x040fe20000000010 */
[C---:B------:R-:W-:Y:S01]  /*68e0*/  FFMA R17, R41.reuse, R60, R17 ;  /* 0x0000003c29117223 */ /* 0x040fe20000000011 */
[--C-:B------:R-:W-:Y:S02]  /*68f0*/  HADD2.F32 R61, -RZ, R63.reuse.H0_H0 ;  /* 0x2000003fff3d7230 */ /* 0x100fe40000004100 */
[C---:B------:R-:W-:Y:S01]  /*6900*/  FFMA R18, R41.reuse, R57, R18 ;  /* 0x0000003929127223 */ /* 0x040fe20000000012 */
[----:B------:R-:W-:Y:S02]  /*6910*/  HADD2.F32 R66, -RZ, R63.H1_H1 ;  /* 0x3000003fff427230 */ /* 0x000fe40000004100 */
[C---:B------:R-:W-:Y:S01]  /*6920*/  FMUL R22, R38.reuse, R26 ;  /* 0x0000001a26167220 */ /* 0x040fe20000400000 */
[----:B------:R-:W-:Y:S02]  /*6930*/  HADD2.F32 R63, -RZ, R65.H0_H0 ;  /* 0x20000041ff3f7230 */ /* 0x000fe40000004100 */
[C---:B------:R-:W-:Y:S01]  /*6940*/  FFMA R23, R41.reuse, R62, R23 ;  /* 0x0000003e29177223 */ /* 0x040fe20000000017 */
[C---:B------:R-:W-:Y:S01]  /*6950*/  FMUL R27, R38.reuse, R27 ;  /* 0x0000001b261b7220 */ /* 0x040fe20000400000 */
[C---:B------:R-:W-:Y:S01]  /*6960*/  FFMA R20, R41.reuse, R59, R20 ;  /* 0x0000003b29147223 */ /* 0x040fe20000000014 */
[C---:B------:R-:W-:Y:S01]  /*6970*/  FFMA R21, R41.reuse, R64, R21 ;  /* 0x0000004029157223 */ /* 0x040fe20000000015 */
[--C-:B------:R-:W-:Y:S02]  /*6980*/  HADD2.F32 R65, -RZ, R67.reuse.H0_H0 ;  /* 0x20000043ff417230 */ /* 0x100fe40000004100 */
[C---:B------:R-:W-:Y:S01]  /*6990*/  FFMA R22, R41.reuse, R61, R22 ;  /* 0x0000003d29167223 */ /* 0x040fe20000000016 */
[----:B------:R-:W-:Y:S02]  /*69a0*/  HADD2.F32 R70, -RZ, R67.H1_H1 ;  /* 0x30000043ff467230 */ /* 0x000fe40000004100 */
[C---:B------:R-:W-:Y:S01]  /*69b0*/  FMUL R26, R38.reuse, R30 ;  /* 0x0000001e261a7220 */ /* 0x040fe20000400000 */
[--C-:B------:R-:W-:Y:S02]  /*69c0*/  HADD2.F32 R67, -RZ, R40.reuse.H0_H0 ;  /* 0x20000028ff437230 */ /* 0x100fe40000004100 */
[C---:B------:R-:W-:Y:S01]  /*69d0*/  FFMA R27, R41.reuse, R66, R27 ;  /* 0x00000042291b7223 */ /* 0x040fe2000000001b */
[C---:B------:R-:W-:Y:S01]  /*69e0*/  FMUL R31, R38.reuse, R31 ;  /* 0x0000001f261f7220 */ /* 0x040fe20000400000 */
[C---:B------:R-:W-:Y:S01]  /*69f0*/  FFMA R24, R41.reuse, R63, R24 ;  /* 0x0000003f29187223 */ /* 0x040fe20000000018 */
[----:B------:R-:W-:Y:S02]  /*6a00*/  HADD2.F32 R40, -RZ, R40.H1_H1 ;  /* 0x30000028ff287230 */ /* 0x000fe40000004100 */
[C---:B------:R-:W-:Y:S01]  /*6a10*/  FFMA R25, R41.reuse, R68, R25 ;  /* 0x0000004429197223 */ /* 0x040fe20000000019 */
[--C-:B------:R-:W-:Y:S02]  /*6a20*/  HADD2.F32 R69, -RZ, R42.reuse.H0_H0 ;  /* 0x2000002aff457230 */ /* 0x100fe40000004100 */
[C---:B------:R-:W-:Y:S01]  /*6a30*/  FFMA R26, R41.reuse, R65, R26 ;  /* 0x00000041291a7223 */ /* 0x040fe2000000001a */
[----:B------:R-:W-:Y:S02]  /*6a40*/  HADD2.F32 R42, -RZ, R42.H1_H1 ;  /* 0x3000002aff2a7230 */ /* 0x000fe40000004100 */
[C---:B------:R-:W-:Y:S01]  /*6a50*/  FMUL R30, R38.reuse, R34 ;  /* 0x00000022261e7220 */ /* 0x040fe20000400000 */
[----:B------:R-:W-:Y:S01]  /*6a60*/  FFMA R31, R41, R70, R31 ;  /* 0x00000046291f7223 */ /* 0x000fe2000000001f */
[----:B------:R-:W-:Y:S01]  /*6a70*/  FMUL R35, R38, R35 ;  /* 0x0000002326237220 */ /* 0x000fe20000400000 */
[----:B------:R-:W-:Y:S01]  /*6a80*/  F2FP.SATFINITE.E4M3.F32.PACK_AB_MERGE_C R106, R15, R10, RZ ;  /* 0x0000000a0f6a723e */ /* 0x000fe200048070ff */
[----:B------:R-:W-:Y:S01]  /*6a90*/  FFMA R28, R41, R67, R28 ;  /* 0x00000043291c7223 */ /* 0x000fe2000000001c */
[----:B------:R-:W-:Y:S01]  /*6aa0*/  F2FP.SATFINITE.E4M3.F32.PACK_AB_MERGE_C R107, R19, R14, RZ ;  /* 0x0000000e136b723e */ /* 0x000fe200048070ff */
[C---:B------:R-:W-:Y:S01]  /*6ab0*/  FFMA R29, R41.reuse, R40, R29 ;  /* 0x00000028291d7223 */ /* 0x040fe2000000001d */
[C---:B------:R-:W-:Y:S01]  /*6ac0*/  FFMA R30, R41.reuse, R69, R30 ;  /* 0x00000045291e7223 */ /* 0x040fe2000000001e */
[----:B------:R-:W-:Y:S01]  /*6ad0*/  FFMA R35, R41, R42, R35 ;  /* 0x0000002a29237223 */ /* 0x000fe20000000023 */
[----:B------:R-:W-:Y:S02]  /*6ae0*/  F2FP.SATFINITE.E4M3.F32.PACK_AB_MERGE_C R106, R9, R8, R106 ;  /* 0x00000008096a723e */ /* 0x000fe4000480706a */
[----:B------:R-:W-:Y:S02]  /*6af0*/  F2FP.SATFINITE.E4M3.F32.PACK_AB_MERGE_C R107, R13, R12, R107 ;  /* 0x0000000c0d6b723e */ /* 0x000fe4000480706b */
[----:B------:R-:W-:Y:S02]  /*6b00*/  F2FP.SATFINITE.E4M3.F32.PACK_AB_MERGE_C R108, R23, R18, RZ ;  /* 0x00000012176c723e */ /* 0x000fe400048070ff */
[----:B------:R-:W-:Y:S01]  /*6b10*/  F2FP.SATFINITE.E4M3.F32.PACK_AB_MERGE_C R109, R27, R22, RZ ;  /* 0x000000161b6d723e */ /* 0x000fe200048070ff */
[----:B------:R1:W-:Y:S01]  /*6b20*/  STS.128 [R84+UR44+0x4200], R104 ;  /* 0x0042006854007988 */ /* 0x0003e20008000c2c */
[----:B------:R-:W-:Y:S02]  /*6b30*/  F2FP.SATFINITE.E4M3.F32.PACK_AB_MERGE_C R113, R31, R26, RZ ;  /* 0x0000001a1f71723e */ /* 0x000fe400048070ff */
[----:B------:R-:W-:Y:S02]  /*6b40*/  F2FP.SATFINITE.E4M3.F32.PACK_AB_MERGE_C R114, R35, R30, RZ ;  /* 0x0000001e2372723e */ /* 0x000fe400048070ff */
[----:B------:R-:W-:Y:S02]  /*6b50*/  F2FP.SATFINITE.E4M3.F32.PACK_AB_MERGE_C R108, R17, R16, R108 ;  /* 0x00000010116c723e */ /* 0x000fe4000480706c */
[----:B------:R-:W-:Y:S02]  /*6b60*/  F2FP.SATFINITE.E4M3.F32.PACK_AB_MERGE_C R109, R21, R20, R109 ;  /* 0x00000014156d723e */ /* 0x000fe4000480706d */
[----:B------:R-:W-:Y:S02]  /*6b70*/  F2FP.SATFINITE.E4M3.F32.PACK_AB_MERGE_C R110, R25, R24, R113 ;  /* 0x00000018196e723e */ /* 0x000fe40004807071 */
[----:B------:R-:W-:Y:S02]  /*6b80*/  F2FP.SATFINITE.E4M3.F32.PACK_AB_MERGE_C R111, R29, R28, R114 ;  /* 0x0000001c1d6f723e */ /* 0x000fe40004807072 */
[----:B------:R-:W-:Y:S02]  /*6b90*/  LEA R112, R93, UR44, 0x3 ;  /* 0x0000002c5d707c11 */ /* 0x000fe4000f8e18ff */
[----:B------:R-:W-:Y:S01]  /*6ba0*/  @P6 SHF.L.U32 R113, R91, 0x1f, RZ ;  /* 0x0000001f5b716819 */ /* 0x000fe200000006ff */
[----:B------:R1:W-:Y:S01]  /*6bb0*/  STS.128 [R99+0x4210], R108 ;  /* 0x0042106c63007388 */ /* 0x0003e20000000c00 */
[----:B------:R-:W-:Y:S01]  /*6bc0*/  @!PT LDS RZ, [RZ] ;  /* 0x00000000fffff984 */ /* 0x000fe20000000800 */
[----:B------:R-:W-:Y:S01]  /*6bd0*/  @!PT LDS RZ, [RZ] ;  /* 0x00000000fffff984 */ /* 0x000fe20000000800 */
[----:B------:R-:W-:Y:S01]  /*6be0*/  @!PT LDS RZ, [RZ] ;  /* 0x00000000fffff984 */ /* 0x000fe20000000800 */
[----:B------:R-:W-:Y:S01]  /*6bf0*/  @!PT LDS RZ, [RZ] ;  /* 0x00000000fffff984 */ /* 0x000fe20000000800 */
[----:B------:R2:W-:Y:S07]  /*6c00*/  MEMBAR.ALL.CTA ;  /* 0x0000000000007992 */ /* 0x0005ee0000008000 */
[----:B--2---:R-:W2:Y:S02]  /*6c10*/  FENCE.VIEW.ASYNC.S ;  /* 0x00000000000073c6 */ /* 0x004ea40000000000 */
[----:B--2---:R-:W-:Y:S06]  /*6c20*/  BAR.SYNC.DEFER_BLOCKING 0x1, 0x80 ;  /* 0x0042000000007b1d */ /* 0x004fec0000010000 */
[----:B------:R-:W-:Y:S05]  /*6c30*/  @P0 BRA `(.L_x_105) ;  /* 0x0000000000280947 */ /* 0x000fea0003800000 */
[----:B------:R-:W-:Y:S01]  /*6c40*/  UIADD3 UR4, UPT, UPT, UR44, 0x4200, URZ ;  /* 0x000042002c047890 */ /* 0x000fe2000fffe0ff */
[----:B------:R-:W-:Y:S05]  /*6c50*/  UMOV UR51, UR36 ;  /* 0x0000002400337c82 */ /* 0x000fea0008000000 */
[----:B------:R-:W-:Y:S01]  /*6c60*/  MOV R96, UR4 ;  /* 0x0000000400607c02 */ /* 0x000fe20008000f00 */
[----:B------:R-:W-:Y:S03]  /*6c70*/  UIADD3 UR4, UP0, UPT, UR62, 0x680, URZ ;  /* 0x000006803e047890 */ /* 0x000fe6000ff1e0ff */
[----:B------:R-:W-:Y:S01]  /*6c80*/  R2UR UR48, R96 ;  /* 0x00000000603072ca */ /* 0x000fe200000e0000 */
[----:B------:R-:W-:Y:S11]  /*6c90*/  UIADD3.X UR5, UPT, UPT, URZ, UR63, URZ, UP0, !UPT ;  /* 0x0000003fff057290 */ /* 0x000ff600087fe4ff */
[----:B------:R-:W-:Y:S01]  /*6ca0*/  @!UPT UIADD3 URZ, UPT, UPT, URZ, URZ, URZ ;  /* 0x000000fffffff290 */ /* 0x000fe2000fffe0ff */
[----:B------:R2:W-:Y:S01]  /*6cb0*/  UTMASTG.3D [UR48], [UR4] ;  /* 0x00000030040073b5 */ /* 0x0005e20008010000 */
[----:B------:R0:W-:Y:S01]  /*6cc0*/  UTMACMDFLUSH ;  /* 0x00000000000079b7 */ /* 0x0001e20000000000 */
[----:B--2---:R-:W-:Y:S04]  /*6cd0*/  DEPBAR.LE SB0, 0x1 ;  /* 0x000080400000791a */ /* 0x004fe80000000000 */
.L_x_105:
[----:B------:R-:W-:Y:S05]  /*6ce0*/  BSYNC.RECONVERGENT B0 ;  /* 0x0000000000007941 */ /* 0x000fea0003800200 */
.L_x_104:
[----:B------:R-:W-:Y:S06]  /*6cf0*/  BAR.SYNC.DEFER_BLOCKING 0x1, 0x80 ;  /* 0x0042000000007b1d */ /* 0x000fec0000010000 */
[----:B------:R-:W2:Y:S01]  /*6d00*/  @P6 SYNCS.PHASECHK.TRANS64.TRYWAIT P0, [R112+URZ+0x30], R113 ;  /* 0x00003071700065a7 */ /* 0x000ea200080011ff */
[----:B------:R-:W-:Y:S01]  /*6d10*/  BSSY B1, `(.L_x_106) ;  /* 0x0000020000017945 */ /* 0x000fe20003800000 */
[----:B--2---:R-:W-:Y:S03]  /*6d20*/  @P6 SEL R100, RZ, 0x1, !P0 ;  /* 0x00000001ff646807 */ /* 0x004fe60004000000 */
[----:B------:R-:W-:Y:S05]  /*6d30*/  @!P6 BRA `(.L_x_107) ;  /* 0x000000000074e947 */ /* 0x000fea0003800000 */
[----:B------:R-:W-:Y:S01]  /*6d40*/  ISETP.NE.AND P1, PT, R101, RZ, PT ;  /* 0x000000ff6500720c */ /* 0x000fe20003f25270 */
[----:B------:R-:W2:Y:S01]  /*6d50*/  S2R R0, SR_CgaCtaId ;  /* 0x0000000000007919 */ /* 0x000ea20000008800 */
[----:B------:R-:W-:Y:S01]  /*6d60*/  ISETP.NE.AND P0, PT, R100, RZ, PT ;  /* 0x000000ff6400720c */ /* 0x000fe20003f05270 */
[----:B------:R-:W-:Y:S10]  /*6d70*/  BSSY B0, `(.L_x_108) ;  /* 0x0000008000007945 */ /* 0x000ff40003800000 */
[----:B------:R-:W-:Y:S05]  /*6d80*/  @P1 IMAD R2, R93, 0x1000, R84 ;  /* 0x000010005d021824 */ /* 0x000fea00078e0254 */
[----:B------:R-:W-:Y:S05]  /*6d90*/  @P1 IADD3 R4, PT, PT, R2, UR44, RZ ;  /* 0x0000002c02041c10 */ /* 0x000fea000fffe0ff */
[----:B------:R-:W-:Y:S01]  /*6da0*/  @P1 IMAD.IADD R4, R4, 0x1, R103 ;  /* 0x0000000104041824 */ /* 0x000fe200078e0267 */
[----:B------:R-:W-:Y:S06]  /*6db0*/  @P0 BRA `(.L_x_109) ;  /* 0x00000000000c0947 */ /* 0x000fec0003800000 */
[----:B------:R-:W-:Y:S04]  /*6dc0*/  SHF.L.U32 R3, R91, 0x1f, RZ ;  /* 0x0000001f5b037819 */ /* 0x000fe800000006ff */
[----:B------:R-:W3:Y:S02]  /*6dd0*/  SYNCS.PHASECHK.TRANS64.TRYWAIT P0, [R112+URZ+0x30], R3 ;  /* 0x00003003700075a7 */ /* 0x000ee400080011ff */
[----:B---3--:R-:W-:Y:S05]  /*6de0*/  @!P0 BRA `(.L_x_110) ;  /* 0x0000003000ac8947 */ /* 0x008fea0003800000 */
.L_x_109:
[----:B------:R-:W-:Y:S05]  /*6df0*/  BSYNC B0 ;  /* 0x0000000000007941 */ /* 0x000fea0003800000 */
.L_x_108:
[----:B------:R-:W-:Y:S01]  /*6e00*/  ISETP.NE.AND P0, PT, R101, RZ, PT ;  /* 0x000000ff6500720c */ /* 0x000fe20003f05270 */
[----:B---3--:R-:W-:Y:S02]  /*6e10*/  VIADD R3, R112, 0x50 ;  /* 0x0000005070037836 */ /* 0x008fe40000000000 */
[----:B------:R-:W-:Y:S03]  /*6e20*/  VIADD R93, R93, 0x1 ;  /* 0x000000015d5d7836 */ /* 0x000fe60000000000 */
[----:B--2---:R-:W-:Y:S07]  /*6e30*/  PRMT R0, R0, 0x654, R3 ;  /* 0x0000065400007816 */ /* 0x004fee0000000003 */
[----:B------:R2:W3:Y:S04]  /*6e40*/  @P0 LDS.128 R72, [R2+UR44+0x200] ;  /* 0x0002002c02480984 */ /* 0x0004e80008000c00 */
[----:B------:R2:W4:Y:S01]  /*6e50*/  @P0 LDS.128 R76, [R4+0x210] ;  /* 0x00021000044c0984 */ /* 0x0005220000000c00 */
        /* <DEDUP_REMOVED lines=10> */
[----:B--23--:R-:W-:Y:S02]  /*6f00*/  LOP3.LUT R91, R91, R0, RZ, 0x3c, !PT ;  /* 0x000000005b5b7212 */ /* 0x00cfe400078e3cff */
.L_x_107:
[----:B------:R-:W-:Y:S05]  /*6f10*/  BSYNC B1 ;  /* 0x0000000000017941 */ /* 0x000fea0003800000 */
.L_x_106:
[----:B------:R-:W-:Y:S05]  /*6f20*/  VIADD R3, R39, 0x40 ;  /* 0x0000004027037836 */ /* 0x000fea0000000000 */
[----:B------:R-:W-:Y:S04]  /*6f30*/  SHF.R.U32.HI R3, RZ, 0x15, R3 ;  /* 0x00000015ff037819 */ /* 0x000fe80000011603 */
[----:B------:R-:W-:Y:S11]  /*6f40*/  LOP3.LUT P0, RZ, R3, 0x3, R86, 0x48, !PT ;  /* 0x0000000303ff7812 */ /* 0x000ff60007804856 */
[----:B------:R-:W-:Y:S02]  /*6f50*/  @!UPT UIADD3 URZ, UPT, UPT, URZ, URZ, URZ ;  /* 0x000000fffffff290 */ /* 0x000fe4000fffe0ff */
[----:B------:R-:W-:Y:S05]  /*6f60*/  @!P0 BRA `(.L_x_111) ;  /* 0x0000000000408947 */ /* 0x000fea0003800000 */
[----:B------:R-:W2:Y:S01]  /*6f70*/  LDCU.64 UR8, c[0x4][0x78] ;  /* 0x01000f00ff0877ac */ /* 0x000ea20008000a00 */
[----:B------:R-:W-:Y:S01]  /*6f80*/  MOV R3, 0x0 ;  /* 0x0000000000037802 */ /* 0x000fe20000000f00 */
[----:B------:R-:W-:Y:S02]  /*6f90*/  HFMA2 R12, -RZ, RZ, 0, 5.9604644775390625e-08 ;  /* 0x00000001ff0c7431 */ /* 0x000fe400000001ff */
[----:B------:R-:W-:Y:S02]  /*6fa0*/  IMAD.MOV.U32 R8, RZ, RZ, 0x192 ;  /* 0x00000192ff087424 */ /* 0x000fe400078e00ff */
[----:B------:R-:W-:Y:S01]  /*6fb0*/  IMAD.MOV.U32 R13, RZ, RZ, RZ ;  /* 0x000000ffff0d7224 */ /* 0x000fe200078e00ff */
[----:B------:R-:W3:Y:S01]  /*6fc0*/  LDCU.64 UR6, c[0x4][0x80] ;  /* 0x01001000ff0677ac */ /* 0x000ee20008000a00 */
[----:B------:R-:W1:Y:S01]  /*6fd0*/  LDC.64 R2, c[0x4][R3] ;  /* 0x0100000003027b82 */ /* 0x000e620000000a00 */
[----:B------:R-:W5:Y:S01]  /*6fe0*/  LDCU.64 UR4, c[0x4][0x18] ;  /* 0x01000300ff0477ac */ /* 0x000f620008000a00 */
[----:B--2---:R-:W-:Y:S01]  /*6ff0*/  MOV R5, UR9 ;  /* 0x0000000900057c02 */ /* 0x004fe20008000f00 */
[----:B------:R-:W-:Y:S01]  /*7000*/  IMAD.U32 R4, RZ, RZ, UR8 ;  /* 0x00000008ff047e24 */ /* 0x000fe2000f8e00ff */
[----:B---3--:R-:W-:Y:S01]  /*7010*/  MOV R7, UR7 ;  /* 0x0000000700077c02 */ /* 0x008fe20008000f00 */
[----:B------:R-:W-:Y:S01]  /*7020*/  IMAD.U32 R6, RZ, RZ, UR6 ;  /* 0x00000006ff067e24 */ /* 0x000fe2000f8e00ff */
[----:B-----5:R-:W-:Y:S01]  /*7030*/  MOV R11, UR5 ;  /* 0x00000005000b7c02 */ /* 0x020fe20008000f00 */
[----:B------:R-:W-:Y:S02]  /*7040*/  IMAD.U32 R10, RZ, RZ, UR4 ;  /* 0x00000004ff0a7e24 */ /* 0x000fe4000f8e00ff */
[----:B------:R-:W-:Y:S07]  /*7050*/  LEPC R20, `(.L_x_111) ;  /* 0x000000001014794e */ /* 0x000fee0000000000 */
[----:B-1--4-:R-:W-:Y:S05]  /*7060*/  CALL.ABS.NOINC R2 ;  /* 0x0000000002007343 */ /* 0x012fea0003c00000 */
.L_x_111:
        /* <DEDUP_REMOVED lines=14> */
[----:B------:R-:W-:Y:S01]  /*7150*/  F2FP.F16.E4M3.UNPACK_B R54, R75 ;  /* 0x0000004bff36723e */ /* 0x000fe200020006ff */
[----:B------:R-:W-:Y:S01]  /*7160*/  LDTM.16dp32bit_t0_t15.x32 R4, tmem[UR4+0x40] ;  /* 0x00004004000479ee */ /* 0x000fe20008a80000 */
[----:B------:R-:W2:Y:S01]  /*7170*/  LDTM.16dp32bit_t16_t31.x32 R4, tmem[UR4+0x60] ;  /* 0x00006004000479ee */ /* 0x000ea20008aa0000 */
[----:B------:R-:W-:Y:S01]  /*7180*/  HADD2.F32 R46, -RZ, R46.H1_H1 ;  /* 0x3000002eff2e7230 */ /* 0x000fe20000004100 */
[----:B----4-:R-:W-:Y:S01]  /*7190*/  F2FP.F16.E4M3.UNPACK_B R58, R76 ;  /* 0x0000004cff3a723e */ /* 0x010fe200020006ff */
[--C-:B------:R-:W-:Y:S01]  /*71a0*/  HADD2.F32 R49, -RZ, R50.reuse.H0_H0 ;  /* 0x20000032ff317230 */ /* 0x100fe20000004100 */
[----:B------:R-:W-:Y:S01]  /*71b0*/  F2FP.F16.E4M3.UNPACK_B R62, R77 ;  /* 0x0000004dff3e723e */ /* 0x000fe200020006ff */
[----:B------:R-:W-:Y:S01]  /*71c0*/  HADD2.F32 R50, -RZ, R50.H1_H1 ;  /* 0x30000032ff327230 */ /* 0x000fe20000004100 */
[----:B------:R-:W-:Y:S01]  /*71d0*/  F2FP.F16.E4M3.UNPACK_B R66, R78 ;  /* 0x0000004eff42723e */ /* 0x000fe200020006ff */
[--C-:B------:R-:W-:Y:S01]  /*71e0*/  HADD2.F32 R53, -RZ, R54.reuse.H0_H0 ;  /* 0x20000036ff357230 */ /* 0x100fe20000004100 */
[----:B------:R-:W-:Y:S01]  /*71f0*/  F2FP.F16.E4M3.UNPACK_B R70, R79 ;  /* 0x0000004fff46723e */ /* 0x000fe200020006ff */
[----:B------:R-:W-:Y:S01]  /*7200*/  HADD2.F32 R54, -RZ, R54.H1_H1 ;  /* 0x30000036ff367230 */ /* 0x000fe20000004100 */
[----:B------:R-:W-:Y:S01]  /*7210*/  F2FP.F16.E4M3.UNPACK_B R56, R75.H1 ;  /* 0x0000004bff38723e */ /* 0x000fe200030006ff */
[--C-:B------:R-:W-:Y:S01]  /*7220*/  HADD2.F32 R57, -RZ, R58.reuse.H0_H0 ;  /* 0x2000003aff397230 */ /* 0x100fe20000004100 */
[----:B------:R-:W-:Y:S01]  /*7230*/  F2FP.F16.E4M3.UNPACK_B R60, R76.H1 ;  /* 0x0000004cff3c723e */ /* 0x000fe200030006ff */
[----:B------:R-:W-:Y:S01]  /*7240*/  HADD2.F32 R58, -RZ, R58.H1_H1 ;  /* 0x3000003aff3a7230 */ /* 0x000fe20000004100 */
[----:B------:R-:W-:Y:S01]  /*7250*/  F2FP.F16.E4M3.UNPACK_B R64, R77.H1 ;  /* 0x0000004dff40723e */ /* 0x000fe200030006ff */
[--C-:B------:R-:W-:Y:S01]  /*7260*/  HADD2.F32 R61, -RZ, R62.reuse.H0_H0 ;  /* 0x2000003eff3d7230 */ /* 0x100fe20000004100 */
[----:B------:R-:W-:Y:S01]  /*7270*/  F2FP.F16.E4M3.UNPACK_B R68, R78.H1 ;  /* 0x0000004eff44723e */ /* 0x000fe200030006ff */
[----:B------:R-:W-:Y:S01]  /*7280*/  HADD2.F32 R62, -RZ, R62.H1_H1 ;  /* 0x3000003eff3e7230 */ /* 0x000fe20000004100 */
[----:B------:R-:W-:Y:S01]  /*7290*/  ISETP.NE.AND P0, PT, R97, RZ, PT ;  /* 0x000000ff6100720c */ /* 0x000fe20003f05270 */
[--C-:B------:R-:W-:Y:S01]  /*72a0*/  HADD2.F32 R65, -RZ, R66.reuse.H0_H0 ;  /* 0x20000042ff417230 */ /* 0x100fe20000004100 */
[----:B------:R-:W-:Y:S01]  /*72b0*/  ISETP.NE.AND P6, PT, R102, RZ, PT ;  /* 0x000000ff6600720c */ /* 0x000fe20003fc5270 */
[----:B------:R-:W-:Y:S02]  /*72c0*/  HADD2.F32 R66, -RZ, R66.H1_H1 ;  /* 0x30000042ff427230 */ /* 0x000fe40000004100 */
[--C-:B------:R-:W-:Y:S02]  /*72d0*/  HADD2.F32 R69, -RZ, R70.reuse.H0_H0 ;  /* 0x20000046ff457230 */ /* 0x100fe40000004100 */
[C---:B--2---:R-:W-:Y:S01]  /*72e0*/  FMUL R0, R38.reuse, R4 ;  /* 0x0000000426007220 */ /* 0x044fe20000400000 */
[C---:B------:R-:W-:Y:S01]  /*72f0*/  FMUL R2, R38.reuse, R5 ;  /* 0x0000000526027220 */ /* 0x040fe20000400000 */
[C---:B------:R-:W-:Y:S01]  /*7300*/  FMUL R4, R38.reuse, R8 ;  /* 0x0000000826047220 */ /* 0x040fe20000400000 */
[C---:B------:R-:W-:Y:S01]  /*7310*/  FMUL R5, R38.reuse, R9 ;  /* 0x0000000926057220 */ /* 0x040fe20000400000 */
[C---:B------:R-:W-:Y:S01]  /*7320*/  FFMA R0, R41.reuse, R40, R0 ;  /* 0x0000002829007223 */ /* 0x040fe20000000000 */
[C---:B------:R-:W-:Y:S01]  /*7330*/  FFMA R2, R41.reuse, R43, R2 ;  /* 0x0000002b29027223 */ /* 0x040fe20000000002 */
        /* <DEDUP_REMOVED lines=10> */
[----:B------:R-:W-:Y:S02]  /*73e0*/  HADD2.F32 R70, -RZ, R70.H1_H1 ;  /* 0x30000046ff467230 */ /* 0x000fe40000004100 */
[C---:B------:R-:W-:Y:S01]  /*73f0*/  FMUL R28, R38.reuse, R32 ;  /* 0x00000020261c7220 */ /* 0x040fe20000400000 */
[C---:B------:R-:W-:Y:S01]  /*7400*/  FMUL R29, R38.reuse, R33 ;  /* 0x00000021261d7220 */ /* 0x040fe20000400000 */
[C---:B------:R-:W-:Y:S01]  /*7410*/  FMUL R3, R38.reuse, R6 ;  /* 0x0000000626037220 */ /* 0x040fe20000400000 */
[C---:B------:R-:W-:Y:S01]  /*7420*/  FMUL R7, R38.reuse, R7 ;  /* 0x0000000726077220 */ /* 0x040fe20000400000 */
[--C-:B------:R-:W-:Y:S02]  /*7430*/  HADD2.F32 R47, -RZ, R48.reuse.H0_H0 ;  /* 0x20000030ff2f7230 */ /* 0x100fe40000004100 */
[C---:B------:R-:W-:Y:S01]  /*7440*/  FMUL R6, R38.reuse, R10 ;  /* 0x0000000a26067220 */ /* 0x040fe20000400000 */
[C---:B------:R-:W-:Y:S01]  /*7450*/  FFMA R3, R41.reuse, R42, R3 ;  /* 0x0000002a29037223 */ /* 0x040fe20000000003 */
[----:B------:R-:W-:Y:S02]  /*7460*/  HADD2.F32 R48, -RZ, R48.H1_H1 ;  /* 0x30000030ff307230 */ /* 0x000fe40000004100 */
[C---:B------:R-:W-:Y:S01]  /*7470*/  FFMA R7, R41.reuse, R44, R7 ;  /* 0x0000002c29077223 */ /* 0x040fe20000000007 */
[C---:B------:R-:W-:Y:S01]  /*7480*/  FFMA R4, R41.reuse, R45, R4 ;  /* 0x0000002d29047223 */ /* 0x040fe20000000004 */
[C---:B------:R-:W-:Y:S01]  /*7490*/  FFMA R5, R41.reuse, R46, R5 ;  /* 0x0000002e29057223 */ /* 0x040fe20000000005 */
[----:B------:R-:W-:Y:S01]  /*74a0*/  FFMA R6, R41, R47, R6 ;  /* 0x0000002f29067223 */ /* 0x000fe20000000006 */
[----:B------:R-:W-:Y:S01]  /*74b0*/  FMUL R11, R38, R11 ;  /* 0x0000000b260b7220 */ /* 0x000fe20000400000 */
[----:B------:R-:W-:Y:S01]  /*74c0*/  F2FP.F16.E4M3.UNPACK_B R40, R79.H1 ;  /* 0x0000004fff28723e */ /* 0x000fe200030006ff */
[--C-:B------:R-:W-:Y:S01]  /*74d0*/  HADD2.F32 R51, -RZ, R52.reuse.H0_H0 ;  /* 0x20000034ff337230 */ /* 0x100fe20000004100 */
[----:B-1----:R-:W-:Y:S01]  /*74e0*/  F2FP.SATFINITE.E4M3.F32.PACK_AB_MERGE_C R105, R7, R3, RZ ;  /* 0x000000030769723e */ /* 0x002fe200048070ff */
[C---:B------:R-:W-:Y:S01]  /*74f0*/  FFMA R11, R41.reuse, R48, R11 ;  /* 0x00000030290b7223 */ /* 0x040fe2000000000b */
[C---:B------:R-:W-:Y:S01]  /*7500*/  FFMA R8, R41.reuse, R49, R8 ;  /* 0x0000003129087223 */ /* 0x040fe20000000008 */
[----:B------:R-:W-:Y:S01]  /*7510*/  FFMA R9, R41, R50, R9 ;  /* 0x0000003229097223 */ /* 0x000fe20000000009 */
[----:B------:R-:W-:Y:S01]  /*7520*/  F2FP.SATFINITE.E4M3.F32.PACK_AB_MERGE_C R104, R2, R0, R105 ;  /* 0x000000000268723e */ /* 0x000fe20004807069 */
[----:B------:R-:W-:Y:S01]  /*7530*/  HADD2.F32 R52, -RZ, R52.H1_H1 ;  /* 0x30000034ff347230 */ /* 0x000fe20000004100 */
[----:B------:R-:W-:Y:S01]  /*7540*/  F2FP.SATFINITE.E4M3.F32.PACK_AB_MERGE_C R106, R11, R6, RZ ;  /* 0x000000060b6a723e */ /* 0x000fe200048070ff */
[C---:B------:R-:W-:Y:S01]  /*7550*/  FMUL R10, R38.reuse, R14 ;  /* 0x0000000e260a7220 */ /* 0x040fe20000400000 */
[C---:B------:R-:W-:Y:S01]  /*7560*/  FMUL R15, R38.reuse, R15 ;  /* 0x0000000f260f7220 */ /* 0x040fe20000400000 */
[--C-:B------:R-:W-:Y:S01]  /*7570*/  HADD2.F32 R55, -RZ, R56.reuse.H0_H0 ;  /* 0x20000038ff377230 */ /* 0x100fe20000004100 */
[----:B------:R-:W-:Y:S01]  /*7580*/  F2FP.SATFINITE.E4M3.F32.PACK_AB_MERGE_C R105, R5, R4, R106 ;  /* 0x000000040569723e */ /* 0x000fe2000480706a */
[C---:B------:R-:W-:Y:S01]  /*7590*/  FFMA R10, R41.reuse, R51, R10 ;  /* 0x00000033290a7223 */ /* 0x040fe2000000000a */
[C---:B------:R-:W-:Y:S01]  /*75a0*/  FFMA R15, R41.reuse, R52, R15 ;  /* 0x00000034290f7223 */ /* 0x040fe2000000000f */
[C---:B------:R-:W-:Y:S01]  /*75b0*/  FFMA R12, R41.reuse, R53, R12 ;  /* 0x00000035290c7223 */ /* 0x040fe2000000000c */
[C---:B------:R-:W-:Y:S01]  /*75c0*/  FFMA R13, R41.reuse, R54, R13 ;  /* 0x00000036290d7223 */ /* 0x040fe2000000000d */
[----:B------:R-:W-:Y:S02]  /*75d0*/  HADD2.F32 R56, -RZ, R56.H1_H1 ;  /* 0x30000038ff387230 */ /* 0x000fe40000004100 */
[C---:B------:R-:W-:Y:S01]  /*75e0*/  FMUL R14, R38.reuse, R18 ;  /* 0x00000012260e7220 */ /* 0x040fe20000400000 */
[C---:B------:R-:W-:Y:S01]  /*75f0*/  FMUL R19, R38.reuse, R19 ;  /* 0x0000001326137220 */ /* 0x040fe20000400000 */
[--C-:B------:R-:W-:Y:S02]  /*7600*/  HADD2.F32 R59, -RZ, R60.reuse.H0_H0 ;  /* 0x2000003cff3b7230 */ /* 0x100fe40000004100 */
[C---:B------:R-:W-:Y:S01]  /*7610*/  FMUL R18, R38.reuse, R22 ;  /* 0x0000001626127220 */ /* 0x040fe20000400000 */
[C---:B------:R-:W-:Y:S01]  /*7620*/  FFMA R14, R41.reuse, R55, R14 ;  /* 0x00000037290e7223 */ /* 0x040fe2000000000e */
[----:B------:R-:W-:Y:S02]  /*7630*/  HADD2.F32 R60, -RZ, R60.H1_H1 ;  /* 0x3000003cff3c7230 */ /* 0x000fe40000004100 */
        /* <DEDUP_REMOVED lines=8> */
[C---:B------:R-:W-:Y:S01]  /*76c0*/  FFMA R23, R41.reuse, R60, R23 ;  /* 0x0000003c29177223 */ /* 0x040fe20000000017 */
[C---:B------:R-:W-:Y:S01]  /*76d0*/  FMUL R27, R38.reuse, R27 ;  /* 0x0000001b261b7220 */ /* 0x040fe20000400000 */
[C---:B------:R-:W-:Y:S01]  /*76e0*/  FFMA R20, R41.reuse, R61, R20 ;  /* 0x0000003d29147223 */ /* 0x040fe20000000014 */
[C---:B------:R-:W-:Y:S01]  /*76f0*/  FFMA R21, R41.reuse, R62, R21 ;  /* 0x0000003e29157223 */ /* 0x040fe20000000015 */
[--C-:B------:R-:W-:Y:S02]  /*7700*/  HADD2.F32 R67, -RZ, R68.reuse.H0_H0 ;  /* 0x20000044ff437230 */ /* 0x100fe40000004100 */
[----:B------:R-:W-:Y:S01]  /*7710*/  FFMA R22, R41, R63, R22 ;  /* 0x0000003f29167223 */ /* 0x000fe20000000016 */
[----:B------:R-:W-:Y:S02]  /*7720*/  HADD2.F32 R68, -RZ, R68.H1_H1 ;  /* 0x30000044ff447230 */ /* 0x000fe40000004100 */
[C---:B------:R-:W-:Y:S01]  /*7730*/  FMUL R26, R38.reuse, R30 ;  /* 0x0000001e261a7220 */ /* 0x040fe20000400000 */
[----:B------:R-:W-:Y:S01]  /*7740*/  F2FP.SATFINITE.E4M3.F32.PACK_AB_MERGE_C R107, R15, R10, RZ ;  /* 0x0000000a0f6b723e */ /* 0x000fe200048070ff */
        /* <DEDUP_REMOVED lines=8> */
[----:B------:R-:W-:Y:S01]  /*77d0*/  F2FP.SATFINITE.E4M3.F32.PACK_AB_MERGE_C R106, R9, R8, R107 ;  /* 0x00000008096a723e */ /* 0x000fe2000480706b */
[----:B------:R-:W-:Y:S01]  /*77e0*/  FFMA R31, R41, R68, R31 ;  /* 0x00000044291f7223 */ /* 0x000fe2000000001f */
[----:B------:R-:W-:Y:S01]  /*77f0*/  FMUL R35, R38, R35 ;  /* 0x0000002326237220 */ /* 0x000fe20000400000 */
[----:B------:R-:W-:Y:S01]  /*7800*/  F2FP.SATFINITE.E4M3.F32.PACK_AB_MERGE_C R107, R19, R14, RZ ;  /* 0x0000000e136b723e */ /* 0x000fe200048070ff */
[C---:B------:R-:W-:Y:S01]  /*7810*/  FFMA R28, R41.reuse, R69, R28 ;  /* 0x00000045291c7223 */ /* 0x040fe2000000001c */
[C---:B------:R-:W-:Y:S01]  /*7820*/  FFMA R29, R41.reuse, R70, R29 ;  /* 0x00000046291d7223 */ /* 0x040fe2000000001d */
[C---:B------:R-:W-:Y:S01]  /*7830*/  FFMA R30, R41.reuse, R43, R30 ;  /* 0x0000002b291e7223 */ /* 0x040fe2000000001e */
[----:B------:R-:W-:Y:S01]  /*7840*/  FFMA R35, R41, R40, R35 ;  /* 0x0000002829237223 */ /* 0x000fe20000000023 */
        /* <DEDUP_REMOVED lines=21> */
[----:B------:R-:W-:Y:S02]  /*79a0*/  UIADD3 UR4, UP0, UPT, UR62, 0x680, URZ ;  /* 0x000006803e047890 */ /* 0x000fe4000ff1e0ff */
[----:B------:R-:W-:Y:S02]  /*79b0*/  UIADD3 UR9, UPT, UPT, UR49, 0x40, URZ ;  /* 0x0000004031097890 */ /* 0x000fe4000fffe0ff */
[----:B------:R-:W-:Y:S02]  /*79c0*/  UIADD3 UR8, UPT, UPT, UR44, 0x5200, URZ ;  /* 0x000052002c087890 */ /* 0x000fe4000fffe0ff */
[----:B------:R-:W-:Y:S01]  /*79d0*/  UIADD3.X UR5, UPT, UPT, URZ, UR63, URZ, UP0, !UPT ;  /* 0x0000003fff057290 */ /* 0x000fe200087fe4ff */
[----:B------:R-:W-:Y:S01]  /*79e0*/  UMOV UR10, UR50 ;  /* 0x00000032000a7c82 */ /* 0x000fe20008000000 */
[----:B------:R-:W-:Y:S07]  /*79f0*/  UMOV UR11, UR36 ;  /* 0x00000024000b7c82 */ /* 0x000fee0008000000 */
[----:B------:R2:W-:Y:S01]  /*7a00*/  UTMASTG.3D [UR8], [UR4] ;  /* 0x00000008040073b5 */ /* 0x0005e20008010000 */
[----:B------:R0:W-:Y:S01]  /*7a10*/  UTMACMDFLUSH ;  /* 0x00000000000079b7 */ /* 0x0001e20000000000 */
[----:B--2---:R-:W-:Y:S04]  /*7a20*/  DEPBAR.LE SB0, 0x1 ;  /* 0x000080400000791a */ /* 0x004fe80000000000 */
.L_x_113:
[----:B------:R-:W-:Y:S05]  /*7a30*/  BSYNC.RECONVERGENT B0 ;  /* 0x0000000000007941 */ /* 0x000fea0003800200 */
.L_x_112:
        /* <DEDUP_REMOVED lines=16> */
.L_x_117:
[----:B------:R-:W-:Y:S05]  /*7b40*/  BSYNC B0 ;  /* 0x0000000000007941 */ /* 0x000fea0003800000 */
.L_x_116:
        /* <DEDUP_REMOVED lines=17> */
.L_x_115:
[----:B------:R-:W-:Y:S05]  /*7c60*/  BSYNC B1 ;  /* 0x0000000000017941 */ /* 0x000fea0003800000 */
.L_x_114:
        /* <DEDUP_REMOVED lines=21> */
.L_x_119:
        /* <DEDUP_REMOVED lines=18> */
[----:B------:R-:W-:Y:S01]  /*7ee0*/  ISETP.NE.AND P6, PT, R102, RZ, PT ;  /* 0x000000ff6600720c */ /* 0x000fe20003fc5270 */
[--C-:B------:R-:W-:Y:S01]  /*7ef0*/  HADD2.F32 R49, -RZ, R50.reuse.H0_H0 ;  /* 0x20000032ff317230 */ /* 0x100fe20000004100 */
[----:B----4-:R-:W-:Y:S01]  /*7f00*/  F2FP.F16.E4M3.UNPACK_B R58, R76 ;  /* 0x0000004cff3a723e */ /* 0x010fe200020006ff */
[----:B------:R-:W-:Y:S01]  /*7f10*/  HADD2.F32 R50, -RZ, R50.H1_H1 ;  /* 0x30000032ff327230 */ /* 0x000fe20000004100 */
[----:B------:R-:W-:Y:S01]  /*7f20*/  F2FP.F16.E4M3.UNPACK_B R62, R77 ;  /* 0x0000004dff3e723e */ /* 0x000fe200020006ff */
[--C-:B------:R-:W-:Y:S01]  /*7f30*/  HADD2.F32 R53, -RZ, R54.reuse.H0_H0 ;  /* 0x20000036ff357230 */ /* 0x100fe20000004100 */
[----:B------:R-:W-:Y:S01]  /*7f40*/  F2FP.F16.E4M3.UNPACK_B R66, R78 ;  /* 0x0000004eff42723e */ /* 0x000fe200020006ff */
[----:B------:R-:W-:Y:S01]  /*7f50*/  HADD2.F32 R54, -RZ, R54.H1_H1 ;  /* 0x30000036ff367230 */ /* 0x000fe20000004100 */
[----:B------:R-:W-:Y:S01]  /*7f60*/  F2FP.F16.E4M3.UNPACK_B R70, R79 ;  /* 0x0000004fff46723e */ /* 0x000fe200020006ff */
[--C-:B------:R-:W-:Y:S01]  /*7f70*/  HADD2.F32 R57, -RZ, R58.reuse.H0_H0 ;  /* 0x2000003aff397230 */ /* 0x100fe20000004100 */
[----:B------:R-:W-:Y:S01]  /*7f80*/  F2FP.F16.E4M3.UNPACK_B R56, R75.H1 ;  /* 0x0000004bff38723e */ /* 0x000fe200030006ff */
[----:B------:R-:W-:Y:S01]  /*7f90*/  HADD2.F32 R58, -RZ, R58.H1_H1 ;  /* 0x3000003aff3a7230 */ /* 0x000fe20000004100 */
[----:B------:R-:W-:Y:S01]  /*7fa0*/  F2FP.F16.E4M3.UNPACK_B R60, R76.H1 ;  /* 0x0000004cff3c723e */ /* 0x000fe200030006ff */
[--C-:B------:R-:W-:Y:S01]  /*7fb0*/  HADD2.F32 R61, -RZ, R62.reuse.H0_H0 ;  /* 0x2000003eff3d7230 */ /* 0x100fe20000004100 */
[----:B------:R-:W-:Y:S01]  /*7fc0*/  F2FP.F16.E4M3.UNPACK_B R64, R77.H1 ;  /* 0x0000004dff40723e */ /* 0x000fe200030006ff */
[----:B------:R-:W-:Y:S01]  /*7fd0*/  HADD2.F32 R62, -RZ, R62.H1_H1 ;  /* 0x3000003eff3e7230 */ /* 0x000fe20000004100 */
[----:B------:R-:W-:Y:S01]  /*7fe0*/  F2FP.F16.E4M3.UNPACK_B R68, R78.H1 ;  /* 0x0000004eff44723e */ /* 0x000fe200030006ff */
        /* <DEDUP_REMOVED lines=112> */
[----:B------:R-:W-:Y:S02]  /*86f0*/  UIADD3 UR4, UPT, UPT, UR44, 0x4200, URZ ;  /* 0x000042002c047890 */ /* 0x000fe4000fffe0ff */
[----:B------:R-:W-:Y:S01]  /*8700*/  UIADD3 UR9, UPT, UPT, UR49, 0x80, URZ ;  /* 0x0000008031097890 */ /* 0x000fe2000fffe0ff */
[----:B------:R-:W-:Y:S01]  /*8710*/  UMOV UR10, UR50 ;  /* 0x00000032000a7c82 */ /* 0x000fe20008000000 */
[----:B------:R-:W-:Y:S02]  /*8720*/  UMOV UR11, UR36 ;  /* 0x00000024000b7c82 */ /* 0x000fe40008000000 */
        /* <DEDUP_REMOVED lines=8> */
.L_x_121:
[----:B------:R-:W-:Y:S05]  /*87b0*/  BSYNC.RECONVERGENT B0 ;  /* 0x0000000000007941 */ /* 0x000fea0003800200 */
.L_x_120:
        /* <DEDUP_REMOVED lines=16> */
.L_x_125:
[----:B------:R-:W-:Y:S05]  /*88c0*/  BSYNC B0 ;  /* 0x0000000000007941 */ /* 0x000fea0003800000 */
.L_x_124:
        /* <DEDUP_REMOVED lines=17> */
.L_x_123:
[----:B------:R-:W-:Y:S05]  /*89e0*/  BSYNC B1 ;  /* 0x0000000000017941 */ /* 0x000fea0003800000 */
.L_x_122:
        /* <DEDUP_REMOVED lines=21> */
.L_x_127:
[----:B------:R-:W-:Y:S01]  /*8b40*/  ISETP.NE.AND P0, PT, R97, RZ, PT ;  /* 0x000000ff6100720c */ /* 0x000fe20003f05270 */
[----:B------:R-:W-:Y:S05]  /*8b50*/  WARPSYNC.ALL ;  /* 0x0000000000007948 */ /* 0x000fea0003800000 */
[----:B------:R-:W-:Y:S01]  /*8b60*/  R2UR UR4, R39 ;  /* 0x00000000270472ca */ /* 0x000fe200000e0000 */
[----:B------:R-:W2:Y:S01]  /*8b70*/  S2UR UR6, SR_CgaCtaId ;  /* 0x00000000000679c3 */ /* 0x000ea20000008800 */
[-C--:B------:R-:W-:Y:S01]  /*8b80*/  F2FP.F16.E4M3.UNPACK_B R42, R72.reuse ;  /* 0x00000048ff2a723e */ /* 0x080fe200020006ff */
[----:B------:R-:W-:Y:S01]  /*8b90*/  BSSY.RECONVERGENT B0, `(.L_x_128) ;  /* 0x000009b000007945 */ /* 0x000fe20003800200 */
[----:B------:R-:W-:Y:S02]  /*8ba0*/  F2FP.F16.E4M3.UNPACK_B R72, R72.H1 ;  /* 0x00000048ff48723e */ /* 0x000fe400030006ff */
[-C--:B------:R-:W-:Y:S01]  /*8bb0*/  F2FP.F16.E4M3.UNPACK_B R46, R73.reuse ;  /* 0x00000049ff2e723e */ /* 0x080fe200020006ff */
[--C-:B------:R-:W-:Y:S01]  /*8bc0*/  HADD2.F32 R40, -RZ, R42.reuse.H0_H0 ;  /* 0x2000002aff287230 */ /* 0x100fe20000004100 */
[----:B------:R-:W-:Y:S01]  /*8bd0*/  F2FP.F16.E4M3.UNPACK_B R73, R73.H1 ;  /* 0x00000049ff49723e */ /* 0x000fe200030006ff */
[----:B------:R-:W-:Y:S01]  /*8be0*/  HADD2.F32 R42, -RZ, R42.H1_H1 ;  /* 0x3000002aff2a7230 */ /* 0x000fe20000004100 */
[-C--:B------:R-:W-:Y:S01]  /*8bf0*/  F2FP.F16.E4M3.UNPACK_B R50, R74.reuse ;  /* 0x0000004aff32723e */ /* 0x080fe200020006ff */
[----:B------:R-:W-:Y:S01]  /*8c00*/  HADD2.F32 R43, -RZ, R72.H0_H0 ;  /* 0x20000048ff2b7230 */ /* 0x000fe20000004100 */
[----:B------:R-:W-:Y:S01]  /*8c10*/  F2FP.F16.E4M3.UNPACK_B R74, R74.H1 ;  /* 0x0000004aff4a723e */ /* 0x000fe200030006ff */
[----:B------:R-:W-:Y:S01]  /*8c20*/  LDTM.16dp32bit_t0_t15.x32 R4, tmem[UR4+0xc0] ;  /* 0x0000c004000479ee */ /* 0x000fe20008a80000 */
[----:B------:R-:W3:Y:S01]  /*8c30*/  LDTM.16dp32bit_t16_t31.x32 R4, tmem[UR4+0xe0] ;  /* 0x0000e004000479ee */ /* 0x000ee20008aa0000 */
[----:B------:R-:W-:Y:S01]  /*8c40*/  NOP ;  /* 0x0000000000007918 */ /* 0x000fe20000000000 */
[--C-:B------:R-:W-:Y:S01]  /*8c50*/  HADD2.F32 R45, -RZ, R46.reuse.H0_H0 ;  /* 0x2000002eff2d7230 */ /* 0x100fe20000004100 */
[----:B------:R-:W-:Y:S01]  /*8c60*/  R2UR UR5, R71 ;  /* 0x00000000470572ca */ /* 0x000fe200000e0000 */
[----:B------:R-:W-:Y:S01]  /*8c70*/  HADD2.F32 R46, -RZ, R46.H1_H1 ;  /* 0x3000002eff2e7230 */ /* 0x000fe20000004100 */
[----:B------:R-:W-:Y:S01]  /*8c80*/  F2FP.F16.E4M3.UNPACK_B R54, R75 ;  /* 0x0000004bff36723e */ /* 0x000fe200020006ff */
        /* <DEDUP_REMOVED lines=10> */
[----:B------:R-:W-:Y:S01]  /*8d30*/  UIADD3 UR4, UPT, UPT, UR5, 0xc0, URZ ;  /* 0x000000c005047890 */ /* 0x000fe2000fffe0ff */
[----:B------:R-:W-:Y:S01]  /*8d40*/  HADD2.F32 R59, -RZ, R58.H1_H1 ;  /* 0x3000003aff3b7230 */ /* 0x000fe20000004100 */
[----:B------:R-:W-:Y:S01]  /*8d50*/  F2FP.F16.E4M3.UNPACK_B R76, R76.H1 ;  /* 0x0000004cff4c723e */ /* 0x000fe200030006ff */
[--C-:B------:R-:W-:Y:S01]  /*8d60*/  HADD2.F32 R60, -RZ, R62.reuse.H0_H0 ;  /* 0x2000003eff3c7230 */ /* 0x100fe20000004100 */
[----:B------:R-:W-:Y:S01]  /*8d70*/  F2FP.F16.E4M3.UNPACK_B R77, R77.H1 ;  /* 0x0000004dff4d723e */ /* 0x000fe200030006ff */
[----:B------:R-:W-:Y:S01]  /*8d80*/  HADD2.F32 R63, -RZ, R62.H1_H1 ;  /* 0x3000003eff3f7230 */ /* 0x000fe20000004100 */
[----:B------:R-:W-:Y:S01]  /*8d90*/  F2FP.F16.E4M3.UNPACK_B R78, R78.H1 ;  /* 0x0000004eff4e723e */ /* 0x000fe200030006ff */
[--C-:B------:R-:W-:Y:S01]  /*8da0*/  HADD2.F32 R64, -RZ, R66.reuse.H0_H0 ;  /* 0x20000042ff407230 */ /* 0x100fe20000004100 */
[----:B--2---:R-:W-:Y:S01]  /*8db0*/  UPRMT UR4, UR6, 0x654, UR4 ;  /* 0x0000065406047896 */ /* 0x004fe20008000004 */
        /* <DEDUP_REMOVED lines=8> */
[----:B------:R-:W-:Y:S01]  /*8e40*/  SYNCS.ARRIVE.TRANS64.RED.A1T0 RZ, [UR4], RZ ;  /* 0x000000ffffff79a7 */ /* 0x000fe20008100404 */
[C---:B------:R-:W-:Y:S01]  /*8e50*/  FMUL R16, R38.reuse, R16 ;  /* 0x0000001026107220 */ /* 0x040fe20000400000 */
[C---:B------:R-:W-:Y:S01]  /*8e60*/  FMUL R17, R38.reuse, R17 ;  /* 0x0000001126117220 */ /* 0x040fe20000400000 */
[C---:B------:R-:W-:Y:S01]  /*8e70*/  FMUL R0, R38.reuse, R20 ;  /* 0x0000001426007220 */ /* 0x040fe20000400000 */
[C---:B------:R-:W-:Y:S01]  /*8e80*/  FMUL R2, R38.reuse, R21 ;  /* 0x0000001526027220 */ /* 0x040fe20000400000 */
[C---:B------:R-:W-:Y:S01]  /*8e90*/  FMUL R20, R38.reuse, R25 ;  /* 0x0000001926147220 */ /* 0x040fe20000400000 */
[----:B------:R-:W-:Y:S02]  /*8ea0*/  HADD2.F32 R67, -RZ, R66.H1_H1 ;  /* 0x30000042ff437230 */ /* 0x000fe40000004100 */
[C---:B------:R-:W-:Y:S01]  /*8eb0*/  FMUL R6, R38.reuse, R6 ;  /* 0x0000000626067220 */ /* 0x040fe20000400000 */
[----:B------:R-:W-:Y:S02]  /*8ec0*/  HADD2.F32 R44, -RZ, R72.H1_H1 ;  /* 0x30000048ff2c7230 */ /* 0x000fe40000004100 */
[C---:B------:R-:W-:Y:S01]  /*8ed0*/  FMUL R7, R38.reuse, R7 ;  /* 0x0000000726077220 */ /* 0x040fe20000400000 */
[--C-:B------:R-:W-:Y:S02]  /*8ee0*/  HADD2.F32 R47, -RZ, R73.reuse.H0_H0 ;  /* 0x20000049ff2f7230 */ /* 0x100fe40000004100 */
[C---:B------:R-:W-:Y:S01]  /*8ef0*/  FFMA R6, R41.reuse, R43, R6 ;  /* 0x0000002b29067223 */ /* 0x040fe20000000006 */
[--C-:B------:R-:W-:Y:S02]  /*8f00*/  HADD2.F32 R40, -RZ, R68.reuse.H0_H0 ;  /* 0x20000044ff287230 */ /* 0x100fe40000004100 */
[C---:B------:R-:W-:Y:S01]  /*8f10*/  FFMA R7, R41.reuse, R44, R7 ;  /* 0x0000002c29077223 */ /* 0x040fe20000000007 */
[C---:B------:R-:W-:Y:S01]  /*8f20*/  FFMA R8, R41.reuse, R45, R8 ;  /* 0x0000002d29087223 */ /* 0x040fe20000000008 */
[----:B------:R-:W-:Y:S01]  /*8f30*/  FFMA R9, R41, R46, R9 ;  /* 0x0000002e29097223 */ /* 0x000fe20000000009 */
[----:B------:R-:W-:Y:S02]  /*8f40*/  HADD2.F32 R43, -RZ, R68.H1_H1 ;  /* 0x30000044ff2b7230 */ /* 0x000fe40000004100 */
[C---:B------:R-:W-:Y:S01]  /*8f50*/  FMUL R10, R38.reuse, R10 ;  /* 0x0000000a260a7220 */ /* 0x040fe20000400000 */
[----:B------:R-:W-:Y:S01]  /*8f60*/  HADD2.F32 R48, -RZ, R73.H1_H1 ;  /* 0x30000049ff307230 */ /* 0x000fe20000004100 */
[----:B------:R-:W-:Y:S01]  /*8f70*/  F2FP.SATFINITE.E4M3.F32.PACK_AB_MERGE_C R100, R7, R6, RZ ;  /* 0x000000060764723e */ /* 0x000fe200048070ff */
[C---:B------:R-:W-:Y:S01]  /*8f80*/  FMUL R7, R38.reuse, R24 ;  /* 0x0000001826077220 */ /* 0x040fe20000400000 */
[----:B------:R-:W-:Y:S01]  /*8f90*/  FFMA R10, R41, R47, R10 ;  /* 0x0000002f290a7223 */ /* 0x000fe2000000000a */
[C---:B------:R-:W-:Y:S01]  /*8fa0*/  FMUL R24, R38.reuse, R29 ;  /* 0x0000001d26187220 */ /* 0x040fe20000400000 */
[----:B------:R-:W-:Y:S01]  /*8fb0*/  F2FP.SATFINITE.E4M3.F32.PACK_AB_MERGE_C R100, R5, R4, R100 ;  /* 0x000000040564723e */ /* 0x000fe20004807064 */
[C---:B------:R-:W-:Y:S01]  /*8fc0*/  FMUL R11, R38.reuse, R11 ;  /* 0x0000000b260b7220 */ /* 0x040fe20000400000 */
[--C-:B------:R-:W-:Y:S02]  /*8fd0*/  HADD2.F32 R51, -RZ, R74.reuse.H0_H0 ;  /* 0x2000004aff337230 */ /* 0x100fe40000004100 */
[C---:B------:R-:W-:Y:S01]  /*8fe0*/  FMUL R14, R38.reuse, R14 ;  /* 0x0000000e260e7220 */ /* 0x040fe20000400000 */
[----:B------:R-:W-:Y:S02]  /*8ff0*/  HADD2.F32 R52, -RZ, R74.H1_H1 ;  /* 0x3000004aff347230 */ /* 0x000fe40000004100 */
[C---:B------:R-:W-:Y:S01]  /*9000*/  FFMA R11, R41.reuse, R48, R11 ;  /* 0x00000030290b7223 */ /* 0x040fe2000000000b */
[C---:B------:R-:W-:Y:S01]  /*9010*/  FFMA R12, R41.reuse, R49, R12 ;  /* 0x00000031290c7223 */ /* 0x040fe2000000000c */
[C---:B------:R-:W-:Y:S01]  /*9020*/  FFMA R13, R41.reuse, R50, R13 ;  /* 0x00000032290d7223 */ /* 0x040fe2000000000d */
[----:B------:R-:W-:Y:S01]  /*9030*/  FFMA R14, R41, R51, R14 ;  /* 0x00000033290e7223 */ /* 0x000fe2000000000e */
[C---:B------:R-:W-:Y:S01]  /*9040*/  FMUL R15, R38.reuse, R15 ;  /* 0x0000000f260f7220 */ /* 0x040fe20000400000 */
[--C-:B------:R-:W-:Y:S01]  /*9050*/  HADD2.F32 R55, -RZ, R75.reuse.H0_H0 ;  /* 0x2000004bff377230 */ /* 0x100fe20000004100 */
[----:B------:R-:W-:Y:S01]  /*9060*/  F2FP.SATFINITE.E4M3.F32.PACK_AB_MERGE_C R101, R11, R10, RZ ;  /* 0x0000000a0b65723e */ /* 0x000fe200048070ff */
[----:B------:R-:W-:Y:S02]  /*9070*/  HADD2.F32 R56, -RZ, R75.H1_H1 ;  /* 0x3000004bff387230 */ /* 0x000fe40000004100 */
[C---:B------:R-:W-:Y:S01]  /*9080*/  FFMA R15, R41.reuse, R52, R15 ;  /* 0x00000034290f7223 */ /* 0x040fe2000000000f */
[----:B------:R-:W-:Y:S01]  /*9090*/  FFMA R16, R41, R53, R16 ;  /* 0x0000003529107223 */ /* 0x000fe20000000010 */
[----:B------:R-:W-:Y:S01]  /*90a0*/  F2FP.SATFINITE.E4M3.F32.PACK_AB_MERGE_C R101, R9, R8, R101 ;  /* 0x000000080965723e */ /* 0x000fe20004807065 */
[----:B------:R-:W-:Y:S01]  /*90b0*/  FFMA R17, R41, R54, R17 ;  /* 0x0000003629117223 */ /* 0x000fe20000000011 */
[C---:B------:R-:W-:Y:S01]  /*90c0*/  FMUL R18, R38.reuse, R18 ;  /* 0x0000001226127220 */ /* 0x040fe20000400000 */
[----:B------:R-:W-:Y:S01]  /*90d0*/  F2FP.SATFINITE.E4M3.F32.PACK_AB_MERGE_C R102, R15, R14, RZ ;  /* 0x0000000e0f66723e */ /* 0x000fe200048070ff */
[C---:B------:R-:W-:Y:S01]  /*90e0*/  FMUL R19, R38.reuse, R19 ;  /* 0x0000001326137220 */ /* 0x040fe20000400000 */
[--C-:B------:R-:W-:Y:S02]  /*90f0*/  HADD2.F32 R58, -RZ, R76.reuse.H0_H0 ;  /* 0x2000004cff3a7230 */ /* 0x100fe40000004100 */
[----:B------:R-:W-:Y:S01]  /*9100*/  FFMA R18, R41, R55, R18 ;  /* 0x0000003729127223 */ /* 0x000fe20000000012 */
[----:B------:R-:W-:Y:S01]  /*9110*/  F2FP.SATFINITE.E4M3.F32.PACK_AB_MERGE_C R102, R13, R12, R102 ;  /* 0x0000000c0d66723e */ /* 0x000fe20004807066 */
[C---:B------:R-:W-:Y:S01]  /*9120*/  FFMA R19, R41.reuse, R56, R19 ;  /* 0x0000003829137223 */ /* 0x040fe20000000013 */
[----:B------:R-:W-:Y:S02]  /*9130*/  HADD2.F32 R61, -RZ, R76.H1_H1 ;  /* 0x3000004cff3d7230 */ /* 0x000fe40000004100 */
[C---:B------:R-:W-:Y:S01]  /*9140*/  FMUL R3, R38.reuse, R22 ;  /* 0x0000001626037220 */ /* 0x040fe20000400000 */
        /* <DEDUP_REMOVED lines=10> */
[C---:B------:R-:W-:Y:S01]  /*91f0*/  FMUL R23, R38.reuse, R28 ;  /* 0x0000001c26177220 */ /* 0x040fe20000400000 */
[----:B------:R-:W-:Y:S01]  /*9200*/  F2FP.F16.E4M3.UNPACK_B R79, R79.H1 ;  /* 0x0000004fff4f723e */ /* 0x000fe200030006ff */
        /* <DEDUP_REMOVED lines=9> */
[C---:B------:R-:W-:Y:S01]  /*92a0*/  FFMA R24, R41.reuse, R67, R24 ;  /* 0x0000004329187223 */ /* 0x040fe20000000018 */
[C---:B------:R-:W-:Y:S01]  /*92b0*/  FMUL R28, R38.reuse, R33 ;  /* 0x00000021261c7220 */ /* 0x040fe20000400000 */
[--C-:B------:R-:W-:Y:S02]  /*92c0*/  HADD2.F32 R42, -RZ, R79.reuse.H0_H0 ;  /* 0x2000004fff2a7230 */ /* 0x100fe40000004100 */
[C---:B------:R-:W-:Y:S01]  /*92d0*/  FFMA R25, R41.reuse, R66, R25 ;  /* 0x0000004229197223 */ /* 0x040fe20000000019 */
[----:B------:R-:W-:Y:S02]  /*92e0*/  HADD2.F32 R71, -RZ, R79.H1_H1 ;  /* 0x3000004fff477230 */ /* 0x000fe40000004100 */
[C---:B------:R-:W-:Y:S01]  /*92f0*/  FMUL R29, R38.reuse, R34 ;  /* 0x00000022261d7220 */ /* 0x040fe20000400000 */
        /* <DEDUP_REMOVED lines=9> */
[----:B-1----:R-:W-:Y:S01]  /*9390*/  F2FP.SATFINITE.E4M3.F32.PACK_AB_MERGE_C R105, R22, R21, RZ ;  /* 0x000000151669723e */ /* 0x002fe200048070ff */
[----:B------:R1:W-:Y:S01]  /*93a0*/  STS.128 [R84+UR44+0x5200], R100 ;  /* 0x0052006454007988 */ /* 0x0003e20008000c2c */
[----:B------:R-:W-:Y:S02]  /*93b0*/  F2FP.SATFINITE.E4M3.F32.PACK_AB_MERGE_C R64, R26, R25, RZ ;  /* 0x000000191a40723e */ /* 0x000fe400048070ff */
[----:B------:R-:W-:Y:S02]  /*93c0*/  F2FP.SATFINITE.E4M3.F32.PACK_AB_MERGE_C R67, R30, R29, RZ ;  /* 0x0000001d1e43723e */ /* 0x000fe400048070ff */
[----:B------:R-:W-:Y:S02]  /*93d0*/  F2FP.SATFINITE.E4M3.F32.PACK_AB_MERGE_C R104, R2, R0, R3 ;  /* 0x000000000268723e */ /* 0x000fe40004807003 */
[----:B------:R-:W-:Y:S02]  /*93e0*/  F2FP.SATFINITE.E4M3.F32.PACK_AB_MERGE_C R105, R20, R7, R105 ;  /* 0x000000071469723e */ /* 0x000fe40004807069 */
[----:B------:R-:W-:Y:S02]  /*93f0*/  F2FP.SATFINITE.E4M3.F32.PACK_AB_MERGE_C R106, R24, R23, R64 ;  /* 0x00000017186a723e */ /* 0x000fe40004807040 */
[----:B------:R-:W-:Y:S02]  /*9400*/  F2FP.SATFINITE.E4M3.F32.PACK_AB_MERGE_C R107, R28, R27, R67 ;  /* 0x0000001b1c6b723e */ /* 0x000fe40004807043 */
[----:B------:R-:W-:Y:S03]  /*9410*/  IADD3 R36, PT, PT, R36, 0x1, RZ ;  /* 0x0000000124247810 */ /* 0x000fe60007ffe0ff */
        /* <DEDUP_REMOVED lines=18> */
.L_x_129:
[----:B------:R-:W-:Y:S05]  /*9540*/  BSYNC.RECONVERGENT B0 ;  /* 0x0000000000007941 */ /* 0x000fea0003800200 */
.L_x_128:
[----:B------:R-:W-:Y:S01]  /*9550*/  R2UR UR4, R87 ;  /* 0x00000000570472ca */ /* 0x000fe200000e0000 */
[----:B------:R-:W-:Y:S01]  /*9560*/  BAR.SYNC.DEFER_BLOCKING 0x1, 0x80 ;  /* 0x0042000000007b1d */ /* 0x000fe20000010000 */
[C---:B------:R-:W-:Y:S01]  /*9570*/  ISETP.NE.AND P0, PT, R89.reuse, 0x2, PT ;  /* 0x000000025900780c */ /* 0x040fe20003f05270 */
[----:B------:R-:W-:Y:S01]  /*9580*/  UISETP.NE.AND UP0, UPT, UR45, URZ, UPT ;  /* 0x000000ff2d00728c */ /* 0x000fe2000bf05270 */
[----:B------:R-:W-:Y:S01]  /*9590*/  ISETP.NE.AND P1, PT, R36, 0x4, PT ;  /* 0x000000042400780c */ /* 0x000fe20003f25270 */
[----:B------:R-:W-:Y:S01]  /*95a0*/  UIADD3 UR20, UPT, UPT, UR37, UR59, URZ ;  /* 0x0000003b25147290 */ /* 0x000fe2000fffe0ff */
[----:B------:R-:W-:Y:S02]  /*95b0*/  SEL R5, RZ, 0x1, P0 ;  /* 0x00000001ff057807 */ /* 0x000fe40000000000 */
[----:B------:R-:W-:Y:S02]  /*95c0*/  SEL R3, RZ, 0x1, P1 ;  /* 0x00000001ff037807 */ /* 0x000fe40000800000 */
[----:B------:R-:W-:Y:S02]  /*95d0*/  LOP3.LUT R92, R92, R5, RZ, 0x3c, !PT ;  /* 0x000000055c5c7212 */ /* 0x000fe400078e3cff */
[----:B------:R-:W-:Y:S01]  /*95e0*/  LOP3.LUT R94, R94, R3, RZ, 0x3c, !PT ;  /* 0x000000035e5e7212 */ /* 0x000fe200078e3cff */
[----:B------:R-:W-:Y:S01]  /*95f0*/  UIADD3 UR16, UPT, UPT, UR38, UR4, URZ ;  /* 0x0000000426107290 */ /* 0x000fe2000fffe0ff */
[----:B------:R-:W-:Y:S02]  /*9600*/  SEL R89, R89, RZ, P0 ;  /* 0x000000ff59597207 */ /* 0x000fe40000000000 */
[----:B------:R-:W-:Y:S01]  /*9610*/  SEL R36, R36, RZ, P1 ;  /* 0x000000ff24247207 */ /* 0x000fe20000800000 */
[----:B------:R-:W-:Y:S01]  /*9620*/  UMOV UR36, UR58 ;  /* 0x0000003a00247c82 */ /* 0x000fe20008000000 */
[----:B------:R-:W-:Y:S07]  /*9630*/  BRA.U UP0, `(.L_x_130) ;  /* 0xffffffb900e07547 */ /* 0x000fee000b83ffff */
[----:B------:R-:W-:Y:S05]  /*9640*/  EXIT ;  /* 0x000000000000794d */ /* 0x000fea0003800000 */
.L_x_24:
[----:B--2---:R2:W3:Y:S02]  /*9650*/  SYNCS.PHASECHK.TRANS64.TRYWAIT P0, [R0+URZ+0xf0], R3 ;  /* 0x0000f003000075a7 */ /* 0x0044e400080011ff */
[----:B---3--:R-:W-:Y:S05]  /*9660*/  @!P0 NANOSLEEP.SYNCS 0x989680 ;  /* 0x009896800000895d */ /* 0x008fea0003900000 */
[----:B------:R-:W3:Y:S02]  /*9670*/  @!P0 SYNCS.PHASECHK.TRANS64 P0, [R0+URZ+0xf0], R3 ;  /* 0x0000f003000085a7 */ /* 0x000ee400080010ff */
[----:B---3--:R-:W-:Y:S05]  /*9680*/  @!P0 BRA `(.L_x_24) ;  /* 0xfffffffc00f08947 */ /* 0x008fea000383ffff */
[----:B------:R-:W-:Y:S05]  /*9690*/  BRA `(.L_x_131) ;  /* 0xffffff8000847947 */ /* 0x000fea000383ffff */
.L_x_27:
[----:B--2---:R-:W-:-:S07]  /*96a0*/  MOV R0, UR33 ;  /* 0x0000002100007c02 */ /* 0x004fce0008000f00 */
.L_x_132:
[----:B--2---:R2:W3:Y:S02]  /*96b0*/  SYNCS.PHASECHK.TRANS64.TRYWAIT P0, [R0+URZ+0x18], R3 ;  /* 0x00001803000075a7 */ /* 0x0044e400080011ff */
[----:B---3--:R-:W-:Y:S05]  /*96c0*/  @!P0 NANOSLEEP.SYNCS 0x989680 ;  /* 0x009896800000895d */ /* 0x008fea0003900000 */
[----:B------:R-:W3:Y:S02]  /*96d0*/  @!P0 SYNCS.PHASECHK.TRANS64 P0, [R0+URZ+0x18], R3 ;  /* 0x00001803000085a7 */ /* 0x000ee400080010ff */
[----:B---3--:R-:W-:Y:S05]  /*96e0*/  @!P0 BRA `(.L_x_132) ;  /* 0xfffffffc00f08947 */ /* 0x008fea000383ffff */
[----:B------:R-:W-:Y:S05]  /*96f0*/  BRA `(.L_x_26) ;  /* 0xffffff8000c47947 */ /* 0x000fea000383ffff */
.L_x_34:
[----:B-1----:R-:W-:-:S07]  /*9700*/  MOV R0, UR17 ;  /* 0x0000001100007c02 */ /* 0x002fce0008000f00 */
.L_x_133:
[----:B-1----:R1:W2:Y:S02]  /*9710*/  SYNCS.PHASECHK.TRANS64.TRYWAIT P0, [R0+URZ+0x18], R3 ;  /* 0x00001803000075a7 */ /* 0x0022a400080011ff */
[----:B--2---:R-:W-:Y:S05]  /*9720*/  @!P0 NANOSLEEP.SYNCS 0x989680 ;  /* 0x009896800000895d */ /* 0x004fea0003900000 */
[----:B------:R-:W2:Y:S02]  /*9730*/  @!P0 SYNCS.PHASECHK.TRANS64 P0, [R0+URZ+0x18], R3 ;  /* 0x00001803000085a7 */ /* 0x000ea400080010ff */
[----:B--2---:R-:W-:Y:S05]  /*9740*/  @!P0 BRA `(.L_x_133) ;  /* 0xfffffffc00f08947 */ /* 0x004fea000383ffff */
[----:B------:R-:W-:Y:S05]  /*9750*/  BRA `(.L_x_33) ;  /* 0xffffff8400807947 */ /* 0x000fea000383ffff */
.L_x_39:
[----:B-1----:R1:W2:Y:S02]  /*9760*/  SYNCS.PHASECHK.TRANS64.TRYWAIT P0, [R3+URZ+0x80], R0 ;  /* 0x00008000030075a7 */ /* 0x0022a400080011ff */
[----:B--2---:R-:W-:Y:S05]  /*9770*/  @!P0 NANOSLEEP.SYNCS 0x989680 ;  /* 0x009896800000895d */ /* 0x004fea0003900000 */
[----:B------:R-:W2:Y:S02]  /*9780*/  @!P0 SYNCS.PHASECHK.TRANS64 P0, [R3+URZ+0x80], R0 ;  /* 0x00008000030085a7 */ /* 0x000ea400080010ff */
[----:B--2---:R-:W-:Y:S05]  /*9790*/  @!P0 BRA `(.L_x_39) ;  /* 0xfffffffc00f08947 */ /* 0x004fea000383ffff */
[----:B------:R-:W-:Y:S05]  /*97a0*/  BRA `(.L_x_134) ;  /* 0xffffff8800207947 */ /* 0x000fea000383ffff */
.L_x_43:
[----:B-1----:R-:W-:-:S07]  /*97b0*/  MOV R0, UR4 ;  /* 0x0000000400007c02 */ /* 0x002fce0008000f00 */
.L_x_135:
[----:B-1----:R1:W2:Y:S02]  /*97c0*/  SYNCS.PHASECHK.TRANS64.TRYWAIT P0, [R0+URZ], R3 ;  /* 0x00000003000075a7 */ /* 0x0022a400080011ff */
[----:B--2---:R-:W-:Y:S05]  /*97d0*/  @!P0 NANOSLEEP.SYNCS 0x989680 ;  /* 0x009896800000895d */ /* 0x004fea0003900000 */
[----:B------:R-:W2:Y:S02]  /*97e0*/  @!P0 SYNCS.PHASECHK.TRANS64 P0, [R0+URZ], R3 ;  /* 0x00000003000085a7 */ /* 0x000ea400080010ff */
[----:B--2---:R-:W-:Y:S05]  /*97f0*/  @!P0 BRA `(.L_x_135) ;  /* 0xfffffffc00f08947 */ /* 0x004fea000383ffff */
[----:B------:R-:W-:Y:S05]  /*9800*/  BRA `(.L_x_136) ;  /* 0xffffff8c00c87947 */ /* 0x000fea000383ffff */
.L_x_44:
[----:B------:R-:W-:-:S07]  /*9810*/  MOV R0, UR5 ;  /* 0x0000000500007c02 */ /* 0x000fce0008000f00 */
.L_x_137:
[----:B-1----:R1:W2:Y:S02]  /*9820*/  SYNCS.PHASECHK.TRANS64.TRYWAIT P0, [R0+URZ], R3 ;  /* 0x00000003000075a7 */ /* 0x0022a400080011ff */
[----:B--2---:R-:W-:Y:S05]  /*9830*/  @!P0 NANOSLEEP.SYNCS 0x989680 ;  /* 0x009896800000895d */ /* 0x004fea0003900000 */
[----:B------:R-:W2:Y:S02]  /*9840*/  @!P0 SYNCS.PHASECHK.TRANS64 P0, [R0+URZ], R3 ;  /* 0x00000003000085a7 */ /* 0x000ea400080010ff */
[----:B--2---:R-:W-:Y:S05]  /*9850*/  @!P0 BRA `(.L_x_137) ;  /* 0xfffffffc00f08947 */ /* 0x004fea000383ffff */
[----:B------:R-:W-:Y:S05]  /*9860*/  BRA `(.L_x_138) ;  /* 0xffffff8c00d47947 */ /* 0x000fea000383ffff */
.L_x_47:
[----:B-1----:R1:W2:Y:S02]  /*9870*/  SYNCS.PHASECHK.TRANS64.TRYWAIT P0, [R2+URZ+0xe0], R5 ;  /* 0x0000e005020075a7 */ /* 0x0022a400080011ff */
[----:B--2---:R-:W-:Y:S05]  /*9880*/  @!P0 NANOSLEEP.SYNCS 0x989680 ;  /* 0x009896800000895d */ /* 0x004fea0003900000 */
[----:B------:R-:W2:Y:S02]  /*9890*/  @!P0 SYNCS.PHASECHK.TRANS64 P0, [R2+URZ+0xe0], R5 ;  /* 0x0000e005020085a7 */ /* 0x000ea400080010ff */
[----:B--2---:R-:W-:Y:S05]  /*98a0*/  @!P0 BRA `(.L_x_47) ;  /* 0xfffffffc00f08947 */ /* 0x004fea000383ffff */
[----:B------:R-:W-:Y:S05]  /*98b0*/  BRA `(.L_x_139) ;  /* 0xffffff9000387947 */ /* 0x000fea000383ffff */
.L_x_48:
[----:B------:R-:W-:-:S07]  /*98c0*/  MOV R2, UR4 ;  /* 0x0000000400027c02 */ /* 0x000fce0008000f00 */
.L_x_140:
[----:B-1----:R1:W2:Y:S02]  /*98d0*/  SYNCS.PHASECHK.TRANS64.TRYWAIT P0, [R2+URZ+0x90], R5 ;  /* 0x00009005020075a7 */ /* 0x0022a400080011ff */
[----:B--2---:R-:W-:Y:S05]  /*98e0*/  @!P0 NANOSLEEP.SYNCS 0x989680 ;  /* 0x009896800000895d */ /* 0x004fea0003900000 */
[----:B------:R-:W2:Y:S02]  /*98f0*/  @!P0 SYNCS.PHASECHK.TRANS64 P0, [R2+URZ+0x90], R5 ;  /* 0x00009005020085a7 */ /* 0x000ea400080010ff */
[----:B--2---:R-:W-:Y:S05]  /*9900*/  @!P0 BRA `(.L_x_140) ;  /* 0xfffffffc00f08947 */ /* 0x004fea000383ffff */
[----:B------:R-:W-:Y:S05]  /*9910*/  BRA `(.L_x_141) ;  /* 0xffffff9000487947 */ /* 0x000fea000383ffff */
.L_x_49:
[----:B-1----:R1:W2:Y:S02]  /*9920*/  SYNCS.PHASECHK.TRANS64.TRYWAIT P1, [R2+URZ+0x80], R5 ;  /* 0x00008005020075a7 */ /* 0x0022a400080211ff */
[----:B--2---:R-:W-:Y:S05]  /*9930*/  @!P1 NANOSLEEP.SYNCS 0x989680 ;  /* 0x009896800000995d */ /* 0x004fea0003900000 */
[----:B------:R-:W2:Y:S02]  /*9940*/  @!P1 SYNCS.PHASECHK.TRANS64 P1, [R2+URZ+0x80], R5 ;  /* 0x00008005020095a7 */ /* 0x000ea400080210ff */
[----:B--2---:R-:W-:Y:S05]  /*9950*/  @!P1 BRA `(.L_x_49) ;  /* 0xfffffffc00f09947 */ /* 0x004fea000383ffff */
[----:B------:R-:W-:Y:S05]  /*9960*/  BRA `(.L_x_142) ;  /* 0xffffff9000787947 */ /* 0x000fea000383ffff */
.L_x_52:
[----:B------:R-:W-:-:S07]  /*9970*/  MOV R0, UR4 ;  /* 0x0000000400007c02 */ /* 0x000fce0008000f00 */
.L_x_143:
[----:B-1----:R1:W2:Y:S02]  /*9980*/  SYNCS.PHASECHK.TRANS64.TRYWAIT P0, [R0+URZ+0x90], R3 ;  /* 0x00009003000075a7 */ /* 0x0022a400080011ff */
[----:B--2---:R-:W-:Y:S05]  /*9990*/  @!P0 NANOSLEEP.SYNCS 0x989680 ;  /* 0x009896800000895d */ /* 0x004fea0003900000 */
[----:B------:R-:W2:Y:S02]  /*99a0*/  @!P0 SYNCS.PHASECHK.TRANS64 P0, [R0+URZ+0x90], R3 ;  /* 0x00009003000085a7 */ /* 0x000ea400080010ff */
[----:B--2---:R-:W-:Y:S05]  /*99b0*/  @!P0 BRA `(.L_x_143) ;  /* 0xfffffffc00f08947 */ /* 0x004fea000383ffff */
[----:B------:R-:W-:Y:S05]  /*99c0*/  BRA `(.L_x_51) ;  /* 0xffffff9000cc7947 */ /* 0x000fea000383ffff */
.L_x_59:
[----:B-1----:R1:W2:Y:S02]  /*99d0*/  SYNCS.PHASECHK.TRANS64.TRYWAIT P1, [R0+URZ+0x80], R5 ;  /* 0x00008005000075a7 */ /* 0x0022a400080211ff */
[----:B--2---:R-:W-:Y:S05]  /*99e0*/  @!P1 NANOSLEEP.SYNCS 0x989680 ;  /* 0x009896800000995d */ /* 0x004fea0003900000 */
[----:B------:R-:W2:Y:S02]  /*99f0*/  @!P1 SYNCS.PHASECHK.TRANS64 P1, [R0+URZ+0x80], R5 ;  /* 0x00008005000095a7 */ /* 0x000ea400080210ff */
[----:B--2---:R-:W-:Y:S05]  /*9a00*/  @!P1 BRA `(.L_x_59) ;  /* 0xfffffffc00f09947 */ /* 0x004fea000383ffff */
[----:B------:R-:W-:Y:S05]  /*9a10*/  BRA `(.L_x_144) ;  /* 0xffffff9800447947 */ /* 0x000fea000383ffff */
.L_x_60:
[----:B------:R-:W-:-:S07]  /*9a20*/  MOV R3, UR31 ;  /* 0x0000001f00037c02 */ /* 0x000fce0008000f00 */
.L_x_145:
[----:B-1----:R1:W2:Y:S02]  /*9a30*/  SYNCS.PHASECHK.TRANS64.TRYWAIT P0, [R3+URZ+0xc0], R0 ;  /* 0x0000c000030075a7 */ /* 0x0022a400080011ff */
[----:B--2---:R-:W-:Y:S05]  /*9a40*/  @!P0 NANOSLEEP.SYNCS 0x989680 ;  /* 0x009896800000895d */ /* 0x004fea0003900000 */
[----:B------:R-:W2:Y:S02]  /*9a50*/  @!P0 SYNCS.PHASECHK.TRANS64 P0, [R3+URZ+0xc0], R0 ;  /* 0x0000c000030085a7 */ /* 0x000ea400080010ff */
[----:B--2---:R-:W-:Y:S05]  /*9a60*/  @!P0 BRA `(.L_x_145) ;  /* 0xfffffffc00f08947 */ /* 0x004fea000383ffff */
[----:B------:R-:W-:Y:S05]  /*9a70*/  BRA `(.L_x_146) ;  /* 0xffffff9800947947 */ /* 0x000fea000383ffff */
.L_x_63:
[----:B------:R-:W-:Y:S07]  /*9a80*/  MOV R0, UR5 ;  /* 0x0000000500007c02 */ /* 0x000fee0008000f00 */
.L_x_147:
[----:B-1----:R1:W2:Y:S02]  /*9a90*/  SYNCS.PHASECHK.TRANS64.TRYWAIT P0, [R0+URZ], R3 ;  /* 0x00000003000075a7 */ /* 0x0022a400080011ff */
[----:B--2---:R-:W-:Y:S05]  /*9aa0*/  @!P0 NANOSLEEP.SYNCS 0x989680 ;  /* 0x009896800000895d */ /* 0x004fea0003900000 */
[----:B------:R-:W2:Y:S02]  /*9ab0*/  @!P0 SYNCS.PHASECHK.TRANS64 P0, [R0+URZ], R3 ;  /* 0x00000003000085a7 */ /* 0x000ea400080010ff */
[----:B--2---:R-:W-:Y:S05]  /*9ac0*/  @!P0 BRA `(.L_x_147) ;  /* 0xfffffffc00f08947 */ /* 0x004fea000383ffff */
[----:B------:R-:W-:Y:S05]  /*9ad0*/  BRA `(.L_x_62) ;  /* 0xffffff9800b07947 */ /* 0x000fea000383ffff */
.L_x_66:
[----:B------:R-:W-:-:S07]  /*9ae0*/  MOV R0, UR4 ;  /* 0x0000000400007c02 */ /* 0x000fce0008000f00 */
.L_x_148:
[----:B--2---:R2:W4:Y:S02]  /*9af0*/  SYNCS.PHASECHK.TRANS64.TRYWAIT P0, [R0+URZ], R3 ;  /* 0x00000003000075a7 */ /* 0x00452400080011ff */
[----:B----4-:R-:W-:Y:S05]  /*9b00*/  @!P0 NANOSLEEP.SYNCS 0x989680 ;  /* 0x009896800000895d */ /* 0x010fea0003900000 */
[----:B------:R-:W4:Y:S02]  /*9b10*/  @!P0 SYNCS.PHASECHK.TRANS64 P0, [R0+URZ], R3 ;  /* 0x00000003000085a7 */ /* 0x000f2400080010ff */
[----:B----4-:R-:W-:Y:S05]  /*9b20*/  @!P0 BRA `(.L_x_148) ;  /* 0xfffffffc00f08947 */ /* 0x010fea000383ffff */
[----:B------:R-:W-:Y:S05]  /*9b30*/  BRA `(.L_x_149) ;  /* 0xffffff9c008c7947 */ /* 0x000fea000383ffff */
.L_x_67:
[----:B------:R-:W-:-:S07]  /*9b40*/  MOV R0, UR5 ;  /* 0x0000000500007c02 */ /* 0x000fce0008000f00 */
.L_x_150:
[----:B-1----:R1:W2:Y:S02]  /*9b50*/  SYNCS.PHASECHK.TRANS64.TRYWAIT P0, [R0+URZ], R3 ;  /* 0x00000003000075a7 */ /* 0x0022a400080011ff */
[----:B--2---:R-:W-:Y:S05]  /*9b60*/  @!P0 NANOSLEEP.SYNCS 0x989680 ;  /* 0x009896800000895d */ /* 0x004fea0003900000 */
[----:B------:R-:W2:Y:S02]  /*9b70*/  @!P0 SYNCS.PHASECHK.TRANS64 P0, [R0+URZ], R3 ;  /* 0x00000003000085a7 */ /* 0x000ea400080010ff */
[----:B--2---:R-:W-:Y:S05]  /*9b80*/  @!P0 BRA `(.L_x_150) ;  /* 0xfffffffc00f08947 */ /* 0x004fea000383ffff */
[----:B------:R-:W-:Y:S05]  /*9b90*/  BRA `(.L_x_151) ;  /* 0xffffff9c00987947 */ /* 0x000fea000383ffff */
.L_x_68:
[----:B------:R-:W-:-:S07]  /*9ba0*/  MOV R0, UR5 ;  /* 0x0000000500007c02 */ /* 0x000fce0008000f00 */
.L_x_152:
[----:B-1----:R1:W2:Y:S02]  /*9bb0*/  SYNCS.PHASECHK.TRANS64.TRYWAIT P0, [R0+URZ], R3 ;  /* 0x00000003000075a7 */ /* 0x0022a400080011ff */
[----:B--2---:R-:W-:Y:S05]  /*9bc0*/  @!P0 NANOSLEEP.SYNCS 0x989680 ;  /* 0x009896800000895d */ /* 0x004fea0003900000 */
[----:B------:R-:W2:Y:S02]  /*9bd0*/  @!P0 SYNCS.PHASECHK.TRANS64 P0, [R0+URZ], R3 ;  /* 0x00000003000085a7 */ /* 0x000ea400080010ff */
[----:B--2---:R-:W-:Y:S05]  /*9be0*/  @!P0 BRA `(.L_x_152) ;  /* 0xfffffffc00f08947 */ /* 0x004fea000383ffff */
[----:B------:R-:W-:Y:S05]  /*9bf0*/  BRA `(.L_x_153) ;  /* 0xffffff9c00a47947 */ /* 0x000fea000383ffff */
.L_x_69:
[----:B------:R-:W-:-:S07]  /*9c00*/  MOV R0, UR4 ;  /* 0x0000000400007c02 */ /* 0x000fce0008000f00 */
.L_x_154:
[----:B-1----:R1:W2:Y:S02]  /*9c10*/  SYNCS.PHASECHK.TRANS64.TRYWAIT P0, [R0+URZ], R3 ;  /* 0x00000003000075a7 */ /* 0x0022a400080011ff */
[----:B--2---:R-:W-:Y:S05]  /*9c20*/  @!P0 NANOSLEEP.SYNCS 0x989680 ;  /* 0x009896800000895d */ /* 0x004fea0003900000 */
[----:B------:R-:W2:Y:S02]  /*9c30*/  @!P0 SYNCS.PHASECHK.TRANS64 P0, [R0+URZ], R3 ;  /* 0x00000003000085a7 */ /* 0x000ea400080010ff */
[----:B--2---:R-:W-:Y:S05]  /*9c40*/  @!P0 BRA `(.L_x_154) ;  /* 0xfffffffc00f08947 */ /* 0x004fea000383ffff */
[----:B------:R-:W-:Y:S05]  /*9c50*/  BRA `(.L_x_155) ;  /* 0xffffff9c00b07947 */ /* 0x000fea000383ffff */
.L_x_74:
[----:B--2---:R2:W3:Y:S02]  /*9c60*/  SYNCS.PHASECHK.TRANS64.TRYWAIT P0, [R12+URZ+0x80], R9 ;  /* 0x000080090c0075a7 */ /* 0x0044e400080011ff */
[----:B---3--:R-:W-:Y:S05]  /*9c70*/  @!P0 NANOSLEEP.SYNCS 0x989680 ;  /* 0x009896800000895d */ /* 0x008fea0003900000 */
[----:B------:R-:W3:Y:S02]  /*9c80*/  @!P0 SYNCS.PHASECHK.TRANS64 P0, [R12+URZ+0x80], R9 ;  /* 0x000080090c0085a7 */ /* 0x000ee400080010ff */
[----:B---3--:R-:W-:Y:S05]  /*9c90*/  @!P0 BRA `(.L_x_74) ;  /* 0xfffffffc00f08947 */ /* 0x008fea000383ffff */
[----:B------:R-:W-:Y:S05]  /*9ca0*/  BRA `(.L_x_156) ;  /* 0xffffffa000e07947 */ /* 0x000fea000383ffff */
.L_x_77:
[----:B------:R-:W-:Y:S07]  /*9cb0*/  MOV R0, UR21 ;  /* 0x0000001500007c02 */ /* 0x000fee0008000f00 */
.L_x_157:
[----:B--2---:R2:W3:Y:S02]  /*9cc0*/  SYNCS.PHASECHK.TRANS64.TRYWAIT P2, [R0+URZ+0x78], R11 ;  /* 0x0000780b000075a7 */ /* 0x0044e400080411ff */
[----:B---3--:R-:W-:Y:S05]  /*9cd0*/  @!P2 NANOSLEEP.SYNCS 0x989680 ;  /* 0x009896800000a95d */ /* 0x008fea0003900000 */
[----:B------:R-:W3:Y:S02]  /*9ce0*/  @!P2 SYNCS.PHASECHK.TRANS64 P2, [R0+URZ+0x78], R11 ;  /* 0x0000780b0000a5a7 */ /* 0x000ee400080410ff */
[----:B---3--:R-:W-:Y:S05]  /*9cf0*/  @!P2 BRA `(.L_x_157) ;  /* 0xfffffffc00f0a947 */ /* 0x008fea000383ffff */
[----:B------:R-:W-:Y:S05]  /*9d00*/  BRA `(.L_x_76) ;  /* 0xffffffa800487947 */ /* 0x000fea000383ffff */
.L_x_80:
[----:B--2---:R-:W-:Y:S07]  /*9d10*/  MOV R0, UR21 ;  /* 0x0000001500007c02 */ /* 0x004fee0008000f00 */
.L_x_158:
[----:B--2---:R2:W3:Y:S02]  /*9d20*/  SYNCS.PHASECHK.TRANS64.TRYWAIT P0, [R0+URZ+0x50], R9 ;  /* 0x00005009000075a7 */ /* 0x0044e400080011ff */
[----:B---3--:R-:W-:Y:S05]  /*9d30*/  @!P0 NANOSLEEP.SYNCS 0x989680 ;  /* 0x009896800000895d */ /* 0x008fea0003900000 */
[----:B------:R-:W3:Y:S02]  /*9d40*/  @!P0 SYNCS.PHASECHK.TRANS64 P0, [R0+URZ+0x50], R9 ;  /* 0x00005009000085a7 */ /* 0x000ee400080010ff */
[----:B---3--:R-:W-:Y:S05]  /*9d50*/  @!P0 BRA `(.L_x_158) ;  /* 0xfffffffc00f08947 */ /* 0x008fea000383ffff */
[----:B------:R-:W-:Y:S05]  /*9d60*/  BRA `(.L_x_159) ;  /* 0xffffffa800a47947 */ /* 0x000fea000383ffff */
.L_x_81:
[----:B------:R-:W-:Y:S07]  /*9d70*/  MOV R0, UR21 ;  /* 0x0000001500007c02 */ /* 0x000fee0008000f00 */
.L_x_160:
[----:B--2---:R2:W3:Y:S02]  /*9d80*/  SYNCS.PHASECHK.TRANS64.TRYWAIT P0, [R0+URZ+0x58], R9 ;  /* 0x00005809000075a7 */ /* 0x0044e400080011ff */
[----:B---3--:R-:W-:Y:S05]  /*9d90*/  @!P0 NANOSLEEP.SYNCS 0x989680 ;  /* 0x009896800000895d */ /* 0x008fea0003900000 */
[----:B------:R-:W3:Y:S02]  /*9da0*/  @!P0 SYNCS.PHASECHK.TRANS64 P0, [R0+URZ+0x58], R9 ;  /* 0x00005809000085a7 */ /* 0x000ee400080010ff */
[----:B---3--:R-:W-:Y:S05]  /*9db0*/  @!P0 BRA `(.L_x_160) ;  /* 0xfffffffc00f08947 */ /* 0x008fea000383ffff */
[----:B------:R-:W-:Y:S05]  /*9dc0*/  BRA `(.L_x_161) ;  /* 0xffffffa800dc7947 */ /* 0x000fea000383ffff */
.L_x_82:
[----:B------:R-:W-:Y:S07]  /*9dd0*/  MOV R0, UR21 ;  /* 0x0000001500007c02 */ /* 0x000fee0008000f00 */
.L_x_162:
[----:B--2---:R2:W3:Y:S02]  /*9de0*/  SYNCS.PHASECHK.TRANS64.TRYWAIT P0, [R0+URZ+0x60], R9 ;  /* 0x00006009000075a7 */ /* 0x0044e400080011ff */
[----:B---3--:R-:W-:Y:S05]  /*9df0*/  @!P0 NANOSLEEP.SYNCS 0x989680 ;  /* 0x009896800000895d */ /* 0x008fea0003900000 */
[----:B------:R-:W3:Y:S02]  /*9e00*/  @!P0 SYNCS.PHASECHK.TRANS64 P0, [R0+URZ+0x60], R9 ;  /* 0x00006009000085a7 */ /* 0x000ee400080010ff */
[----:B---3--:R-:W-:Y:S05]  /*9e10*/  @!P0 BRA `(.L_x_162) ;  /* 0xfffffffc00f08947 */ /* 0x008fea000383ffff */
[----:B------:R-:W-:Y:S05]  /*9e20*/  BRA `(.L_x_163) ;  /* 0xffffffac00207947 */ /* 0x000fea000383ffff */
.L_x_83:
[----:B------:R-:W-:Y:S07]  /*9e30*/  MOV R0, UR21 ;  /* 0x0000001500007c02 */ /* 0x000fee0008000f00 */
.L_x_164:
[----:B--2---:R2:W3:Y:S02]  /*9e40*/  SYNCS.PHASECHK.TRANS64.TRYWAIT P0, [R0+URZ+0x68], R9 ;  /* 0x00006809000075a7 */ /* 0x0044e400080011ff */
[----:B---3--:R-:W-:Y:S05]  /*9e50*/  @!P0 NANOSLEEP.SYNCS 0x989680 ;  /* 0x009896800000895d */ /* 0x008fea0003900000 */
[----:B------:R-:W3:Y:S02]  /*9e60*/  @!P0 SYNCS.PHASECHK.TRANS64 P0, [R0+URZ+0x68], R9 ;  /* 0x00006809000085a7 */ /* 0x000ee400080010ff */
[----:B---3--:R-:W-:Y:S05]  /*9e70*/  @!P0 BRA `(.L_x_164) ;  /* 0xfffffffc00f08947 */ /* 0x008fea000383ffff */
[----:B------:R-:W-:Y:S05]  /*9e80*/  BRA `(.L_x_165) ;  /* 0xffffffac00607947 */ /* 0x000fea000383ffff */
.L_x_85:
[----:B------:R-:W-:-:S07]  /*9e90*/  MOV R0, UR21 ;  /* 0x0000001500007c02 */ /* 0x000fce0008000f00 */
.L_x_166:
[----:B---3--:R3:W4:Y:S02]  /*9ea0*/  SYNCS.PHASECHK.TRANS64.TRYWAIT P0, [R0+URZ+0x50], R3 ;  /* 0x00005003000075a7 */ /* 0x00872400080011ff */
[----:B----4-:R-:W-:Y:S05]  /*9eb0*/  @!P0 NANOSLEEP.SYNCS 0x989680 ;  /* 0x009896800000895d */ /* 0x010fea0003900000 */
[----:B------:R-:W4:Y:S02]  /*9ec0*/  @!P0 SYNCS.PHASECHK.TRANS64 P0, [R0+URZ+0x50], R3 ;  /* 0x00005003000085a7 */ /* 0x000f2400080010ff */
[----:B----4-:R-:W-:Y:S05]  /*9ed0*/  @!P0 BRA `(.L_x_166) ;  /* 0xfffffffc00f08947 */ /* 0x010fea000383ffff */
[----:B------:R-:W-:Y:S05]  /*9ee0*/  BRA `(.L_x_167) ;  /* 0xffffffac00d47947 */ /* 0x000fea000383ffff */
.L_x_86:
[----:B---3--:R-:W-:-:S07]  /*9ef0*/  MOV R0, UR21 ;  /* 0x0000001500007c02 */ /* 0x008fce0008000f00 */
.L_x_168:
[----:B---3--:R3:W4:Y:S02]  /*9f00*/  SYNCS.PHASECHK.TRANS64.TRYWAIT P0, [R0+URZ+0x58], R3 ;  /* 0x00005803000075a7 */ /* 0x00872400080011ff */
[----:B----4-:R-:W-:Y:S05]  /*9f10*/  @!P0 NANOSLEEP.SYNCS 0x989680 ;  /* 0x009896800000895d */ /* 0x010fea0003900000 */
[----:B------:R-:W4:Y:S02]  /*9f20*/  @!P0 SYNCS.PHASECHK.TRANS64 P0, [R0+URZ+0x58], R3 ;  /* 0x00005803000085a7 */ /* 0x000f2400080010ff */
[----:B----4-:R-:W-:Y:S05]  /*9f30*/  @!P0 BRA `(.L_x_168) ;  /* 0xfffffffc00f08947 */ /* 0x010fea000383ffff */
[----:B------:R-:W-:Y:S05]  /*9f40*/  BRA `(.L_x_169) ;  /* 0xffffffac00c47947 */ /* 0x000fea000383ffff */
.L_x_87:
[----:B---3--:R-:W-:-:S07]  /*9f50*/  MOV R0, UR21 ;  /* 0x0000001500007c02 */ /* 0x008fce0008000f00 */
.L_x_170:
[----:B---3--:R3:W4:Y:S02]  /*9f60*/  SYNCS.PHASECHK.TRANS64.TRYWAIT P0, [R0+URZ+0x60], R3 ;  /* 0x00006003000075a7 */ /* 0x00872400080011ff */
[----:B----4-:R-:W-:Y:S05]  /*9f70*/  @!P0 NANOSLEEP.SYNCS 0x989680 ;  /* 0x009896800000895d */ /* 0x010fea0003900000 */
[----:B------:R-:W4:Y:S02]  /*9f80*/  @!P0 SYNCS.PHASECHK.TRANS64 P0, [R0+URZ+0x60], R3 ;  /* 0x00006003000085a7 */ /* 0x000f2400080010ff */
[----:B----4-:R-:W-:Y:S05]  /*9f90*/  @!P0 BRA `(.L_x_170) ;  /* 0xfffffffc00f08947 */ /* 0x010fea000383ffff */
[----:B------:R-:W-:Y:S05]  /*9fa0*/  BRA `(.L_x_171) ;  /* 0xffffffac00b47947 */ /* 0x000fea000383ffff */
.L_x_89:
[----:B-1----:R1:W2:Y:S02]  /*9fb0*/  SYNCS.PHASECHK.TRANS64.TRYWAIT P0, [R3+URZ+0x80], R0 ;  /* 0x00008000030075a7 */ /* 0x0022a400080011ff */
[----:B--2---:R-:W-:Y:S05]  /*9fc0*/  @!P0 NANOSLEEP.SYNCS 0x989680 ;  /* 0x009896800000895d */ /* 0x004fea0003900000 */
[----:B------:R-:W2:Y:S02]  /*9fd0*/  @!P0 SYNCS.PHASECHK.TRANS64 P0, [R3+URZ+0x80], R0 ;  /* 0x00008000030085a7 */ /* 0x000ea400080010ff */
[----:B--2---:R-:W-:Y:S05]  /*9fe0*/  @!P0 BRA `(.L_x_89) ;  /* 0xfffffffc00f08947 */ /* 0x004fea000383ffff */
[----:B------:R-:W-:Y:S05]  /*9ff0*/  BRA `(.L_x_172) ;  /* 0xffffffb000847947 */ /* 0x000fea000383ffff */
.L_x_100:
[----:B--2---:R2:W1:Y:S02]  /*a000*/  SYNCS.PHASECHK.TRANS64.TRYWAIT P1, [R2+URZ+0x30], R3 ;  /* 0x00003003020075a7 */ /* 0x00446400080211ff */
[----:B-1----:R-:W-:Y:S05]  /*a010*/  @!P1 NANOSLEEP.SYNCS 0x989680 ;  /* 0x009896800000995d */ /* 0x002fea0003900000 */
[----:B------:R-:W1:Y:S02]  /*a020*/  @!P1 SYNCS.PHASECHK.TRANS64 P1, [R2+URZ+0x30], R3 ;  /* 0x00003003020095a7 */ /* 0x000e6400080210ff */
[----:B-1----:R-:W-:Y:S05]  /*a030*/  @!P1 BRA `(.L_x_100) ;  /* 0xfffffffc00f09947 */ /* 0x002fea000383ffff */
[----:B------:R-:W-:Y:S05]  /*a040*/  BRA `(.L_x_99) ;  /* 0xffffffbc00fc7947 */ /* 0x000fea000383ffff */
.L_x_102:
[----:B--2---:R2:W4:Y:S02]  /*a050*/  SYNCS.PHASECHK.TRANS64.TRYWAIT P0, [R71+URZ+0xa0], R4 ;  /* 0x0000a004470075a7 */ /* 0x00452400080011ff */
[----:B----4-:R-:W-:Y:S05]  /*a060*/  @!P0 NANOSLEEP.SYNCS 0x989680 ;  /* 0x009896800000895d */ /* 0x010fea0003900000 */
[----:B------:R-:W4:Y:S02]  /*a070*/  @!P0 SYNCS.PHASECHK.TRANS64 P0, [R71+URZ+0xa0], R4 ;  /* 0x0000a004470085a7 */ /* 0x000f2400080010ff */
[----:B----4-:R-:W-:Y:S05]  /*a080*/  @!P0 BRA `(.L_x_102) ;  /* 0xfffffffc00f08947 */ /* 0x010fea000383ffff */
[----:B------:R-:W-:Y:S05]  /*a090*/  BRA `(.L_x_101) ;  /* 0xffffffc0004c7947 */ /* 0x000fea000383ffff */
.L_x_110:
[----:B---3--:R3:W4:Y:S02]  /*a0a0*/  SYNCS.PHASECHK.TRANS64.TRYWAIT P0, [R112+URZ+0x30], R3 ;  /* 0x00003003700075a7 */ /* 0x00872400080011ff */
[----:B----4-:R-:W-:Y:S05]  /*a0b0*/  @!P0 NANOSLEEP.SYNCS 0x989680 ;  /* 0x009896800000895d */ /* 0x010fea0003900000 */
[----:B------:R-:W4:Y:S02]  /*a0c0*/  @!P0 SYNCS.PHASECHK.TRANS64 P0, [R112+URZ+0x30], R3 ;  /* 0x00003003700085a7 */ /* 0x000f2400080010ff */
[----:B----4-:R-:W-:Y:S05]  /*a0d0*/  @!P0 BRA `(.L_x_110) ;  /* 0xfffffffc00f08947 */ /* 0x010fea000383ffff */
[----:B------:R-:W-:Y:S05]  /*a0e0*/  BRA `(.L_x_109) ;  /* 0xffffffcc00407947 */ /* 0x000fea000383ffff */
.L_x_118:
[----:B---3--:R3:W4:Y:S02]  /*a0f0*/  SYNCS.PHASECHK.TRANS64.TRYWAIT P0, [R112+URZ+0x30], R5 ;  /* 0x00003005700075a7 */ /* 0x00872400080011ff */
[----:B----4-:R-:W-:Y:S05]  /*a100*/  @!P0 NANOSLEEP.SYNCS 0x989680 ;  /* 0x009896800000895d */ /* 0x010fea0003900000 */
[----:B------:R-:W4:Y:S02]  /*a110*/  @!P0 SYNCS.PHASECHK.TRANS64 P0, [R112+URZ+0x30], R5 ;  /* 0x00003005700085a7 */ /* 0x000f2400080010ff */
[----:B----4-:R-:W-:Y:S05]  /*a120*/  @!P0 BRA `(.L_x_118) ;  /* 0xfffffffc00f08947 */ /* 0x010fea000383ffff */
[----:B------:R-:W-:Y:S05]  /*a130*/  BRA `(.L_x_117) ;  /* 0xffffffd800807947 */ /* 0x000fea000383ffff */
.L_x_126:
[----:B---3--:R3:W4:Y:S02]  /*a140*/  SYNCS.PHASECHK.TRANS64.TRYWAIT P0, [R102+URZ+0x30], R3 ;  /* 0x00003003660075a7 */ /* 0x00872400080011ff */
[----:B----4-:R-:W-:Y:S05]  /*a150*/  @!P0 NANOSLEEP.SYNCS 0x989680 ;  /* 0x009896800000895d */ /* 0x010fea0003900000 */
[----:B------:R-:W4:Y:S02]  /*a160*/  @!P0 SYNCS.PHASECHK.TRANS64 P0, [R102+URZ+0x30], R3 ;  /* 0x00003003660085a7 */ /* 0x000f2400080010ff */
[----:B----4-:R-:W-:Y:S05]  /*a170*/  @!P0 BRA `(.L_x_126) ;  /* 0xfffffffc00f08947 */ /* 0x010fea000383ffff */
[----:B------:R-:W-:Y:S05]  /*a180*/  BRA `(.L_x_125) ;  /* 0xffffffe400cc7947 */ /* 0x000fea000383ffff */
        .weak           $__internal_0_$__cuda_sm10x_tcgen05_guardrail_trap_col_being_dealloced_not_returned_by_alloc
        .type           $__internal_0_$__cuda_sm10x_tcgen05_guardrail_trap_col_being_dealloced_not_returned_by_alloc,@function
        .size           $__internal_0_$__cuda_sm10x_tcgen05_guardrail_trap_col_being_dealloced_not_returned_by_alloc,($__internal_1_$__cuda_sm10x_tcgen05_guardrail_trap_phase_invalid_during_alloc - $__internal_0_$__cuda_sm10x_tcgen05_guardrail_trap_col_being_dealloced_not_returned_by_alloc)
$__internal_0_$__cuda_sm10x_tcgen05_guardrail_trap_col_being_dealloced_not_returned_by_alloc:
[----:B------:R-:W-:Y:S05]  /*a190*/  BPT.TRAP 0x1 ;  /* 0x000000040000795c */ /* 0x000fea0000300000 */
[----:B------:R-:W-:-:S04]  /*a1a0*/  HFMA2 R3, -RZ, RZ, 0, 0 ;  /* 0x00000000ff037431 */ /* 0x000fc800000001ff */
[----:B------:R-:W-:Y:S05]  /*a1b0*/  RET.REL.NODEC R2 `(_ZN7cutlass13device_kernelINS_4gemm6kernel13GemmUniversalIN4cute5tupleIJiiiiEEENS1_10collective13CollectiveMmaINS1_35MainloopSm100TmaUmmaWarpSpecializedILi3ELi2ELi4ENS5_IJNS4_1CILi1EEENSA_ILi2EEESB_EEEEENS5_IJNSA_ILi64EEENSA_ILi256EEENSA_ILi128EEEEEENS_12float_e4m3_tENS5_IJlSB_lEEESJ_SK_NS4_8TiledMMAINS4_8MMA_AtomIJNS4_10MMA_TraitsINS4_19SM100_MMA_F8F6F4_SSEJSJ_SJ_fSF_SG_NS4_17integral_constantINS4_4UMMA5MajorELSR_0EEESS_NSP_INSQ_7ScaleInELST_0EEESU_EEEEEENS4_6LayoutINS5_IJSB_SB_SB_EEENS5_IJNSA_ILi0EEESZ_SZ_EEEEENS5_IJNS4_10UnderscoreES12_S12_EEEEENS4_23SM90_TMA_LOAD_MULTICASTENS4_14ComposedLayoutINS4_7SwizzleILi3ELi4ELi3EEENS4_18smem_ptr_flag_bitsILi8EEENSX_INS5_IJNSA_ILi8EEESH_EEENS5_IJSH_SB_EEEEEEEvNS4_8identityENS4_13SM90_TMA_LOADES1F_vS1G_EENS_8epilogue10collective18CollectiveEpilogueINS1J_23Sm100TmaWarpSpecializedILi4ELi2ELi32ELb0ELb0EEEJSI_NS5_IJNSX_ISF_SB_EES1O_EEESJ_SK_SJ_SK_NS1J_6fusion15FusionCallbacksIS1N_NS1Q_17LinearCombinationISJ_fSJ_fLNS_15FloatRoundStyleE2EEESI_S1P_JEEENS4_5SM1004TMEM4LOAD26SM100_TMEM_LOAD_16dp32b32xES1H_NS16_INS17_ILi2ELi4ELi3EEES1A_NSX_INS5_IJS1B_SF_EEENS5_IJSF_SB_EEEEEEENS4_39AutoVectorizingCopyWithAssumedAlignmentILi128EEENS4_14SM90_TMA_STOREES24_S26_S26_EEEvvEEEEvNT_6ParamsE) ;  /* 0xffffff5c02907950 */ /* 0x000fea0003c3ffff */
        .weak           $__internal_1_$__cuda_sm10x_tcgen05_guardrail_trap_phase_invalid_during_alloc
        .type           $__internal_1_$__cuda_sm10x_tcgen05_guardrail_trap_phase_invalid_during_alloc,@function
        .size           $__internal_1_$__cuda_sm10x_tcgen05_guardrail_trap_phase_invalid_during_alloc,($__internal_2_$__cuda_sm10x_tcgen05_guardrail_trap_unallocated_columns_being_dealloced - $__internal_1_$__cuda_sm10x_tcgen05_guardrail_trap_phase_invalid_during_alloc)
$__internal_1_$__cuda_sm10x_tcgen05_guardrail_trap_phase_invalid_during_alloc:
[----:B------:R-:W-:Y:S05]  /*a1c0*/  BPT.TRAP 0x1 ;  /* 0x000000040000795c */ /* 0x000fea0000300000 */
[----:B------:R-:W-:-:S04]  /*a1d0*/  MOV R5, 0x0 ;  /* 0x0000000000057802 */ /* 0x000fc80000000f00 */
[----:B------:R-:W-:Y:S05]  /*a1e0*/  RET.REL.NODEC R4 `(_ZN7cutlass13device_kernelINS_4gemm6kernel13GemmUniversalIN4cute5tupleIJiiiiEEENS1_10collective13CollectiveMmaINS1_35MainloopSm100TmaUmmaWarpSpecializedILi3ELi2ELi4ENS5_IJNS4_1CILi1EEENSA_ILi2EEESB_EEEEENS5_IJNSA_ILi64EEENSA_ILi256EEENSA_ILi128EEEEEENS_12float_e4m3_tENS5_IJlSB_lEEESJ_SK_NS4_8TiledMMAINS4_8MMA_AtomIJNS4_10MMA_TraitsINS4_19SM100_MMA_F8F6F4_SSEJSJ_SJ_fSF_SG_NS4_17integral_constantINS4_4UMMA5MajorELSR_0EEESS_NSP_INSQ_7ScaleInELST_0EEESU_EEEEEENS4_6LayoutINS5_IJSB_SB_SB_EEENS5_IJNSA_ILi0EEESZ_SZ_EEEEENS5_IJNS4_10UnderscoreES12_S12_EEEEENS4_23SM90_TMA_LOAD_MULTICASTENS4_14ComposedLayoutINS4_7SwizzleILi3ELi4ELi3EEENS4_18smem_ptr_flag_bitsILi8EEENSX_INS5_IJNSA_ILi8EEESH_EEENS5_IJSH_SB_EEEEEEEvNS4_8identityENS4_13SM90_TMA_LOADES1F_vS1G_EENS_8epilogue10collective18CollectiveEpilogueINS1J_23Sm100TmaWarpSpecializedILi4ELi2ELi32ELb0ELb0EEEJSI_NS5_IJNSX_ISF_SB_EES1O_EEESJ_SK_SJ_SK_NS1J_6fusion15FusionCallbacksIS1N_NS1Q_17LinearCombinationISJ_fSJ_fLNS_15FloatRoundStyleE2EEESI_S1P_JEEENS4_5SM1004TMEM4LOAD26SM100_TMEM_LOAD_16dp32b32xES1H_NS16_INS17_ILi2ELi4ELi3EEES1A_NSX_INS5_IJS1B_SF_EEENS5_IJSF_SB_EEEEEEENS4_39AutoVectorizingCopyWithAssumedAlignmentILi128EEENS4_14SM90_TMA_STOREES24_S26_S26_EEEvvEEEEvNT_6ParamsE) ;  /* 0xffffff5c04847950 */ /* 0x000fea0003c3ffff */
        .weak           $__internal_2_$__cuda_sm10x_tcgen05_guardrail_trap_unallocated_columns_being_dealloced
        .type           $__internal_2_$__cuda_sm10x_tcgen05_guardrail_trap_unallocated_columns_being_dealloced,@function
        .size           $__internal_2_$__cuda_sm10x_tcgen05_guardrail_trap_unallocated_columns_being_dealloced,(.L_x_174 - $__internal_2_$__cuda_sm10x_tcgen05_guardrail_trap_unallocated_columns_being_dealloced)
$__internal_2_$__cuda_sm10x_tcgen05_guardrail_trap_unallocated_columns_being_dealloced:
[----:B------:R-:W-:Y:S05]  /*a1f0*/  BPT.TRAP 0x1 ;  /* 0x000000040000795c */ /* 0x000fea0000300000 */
[----:B------:R-:W-:-:S04]  /*a200*/  HFMA2 R3, -RZ, RZ, 0, 0 ;  /* 0x00000000ff037431 */ /* 0x000fc800000001ff */
[----:B------:R-:W-:Y:S05]  /*a210*/  RET.REL.NODEC R2 `(_ZN7cutlass13device_kernelINS_4gemm6kernel13GemmUniversalIN4cute5tupleIJiiiiEEENS1_10collective13CollectiveMmaINS1_35MainloopSm100TmaUmmaWarpSpecializedILi3ELi2ELi4ENS5_IJNS4_1CILi1EEENSA_ILi2EEESB_EEEEENS5_IJNSA_ILi64EEENSA_ILi256EEENSA_ILi128EEEEEENS_12float_e4m3_tENS5_IJlSB_lEEESJ_SK_NS4_8TiledMMAINS4_8MMA_AtomIJNS4_10MMA_TraitsINS4_19SM100_MMA_F8F6F4_SSEJSJ_SJ_fSF_SG_NS4_17integral_constantINS4_4UMMA5MajorELSR_0EEESS_NSP_INSQ_7ScaleInELST_0EEESU_EEEEEENS4_6LayoutINS5_IJSB_SB_SB_EEENS5_IJNSA_ILi0EEESZ_SZ_EEEEENS5_IJNS4_10UnderscoreES12_S12_EEEEENS4_23SM90_TMA_LOAD_MULTICASTENS4_14ComposedLayoutINS4_7SwizzleILi3ELi4ELi3EEENS4_18smem_ptr_flag_bitsILi8EEENSX_INS5_IJNSA_ILi8EEESH_EEENS5_IJSH_SB_EEEEEEEvNS4_8identityENS4_13SM90_TMA_LOADES1F_vS1G_EENS_8epilogue10collective18CollectiveEpilogueINS1J_23Sm100TmaWarpSpecializedILi4ELi2ELi32ELb0ELb0EEEJSI_NS5_IJNSX_ISF_SB_EES1O_EEESJ_SK_SJ_SK_NS1J_6fusion15FusionCallbacksIS1N_NS1Q_17LinearCombinationISJ_fSJ_fLNS_15FloatRoundStyleE2EEESI_S1P_JEEENS4_5SM1004TMEM4LOAD26SM100_TMEM_LOAD_16dp32b32xES1H_NS16_INS17_ILi2ELi4ELi3EEES1A_NSX_INS5_IJS1B_SF_EEENS5_IJSF_SB_EEEEEEENS4_39AutoVectorizingCopyWithAssumedAlignmentILi128EEENS4_14SM90_TMA_STOREES24_S26_S26_EEEvvEEEEvNT_6ParamsE) ;  /* 0xffffff5c02787950 */ /* 0x000fea0003c3ffff */
.L_x_173:
[----:B------:R-:W-:-:S00]  /*a220*/  BRA `(.L_x_173) ;  /* 0xfffffffc00fc7947 */ /* 0x000fc0000383ffff */
[----:B------:R-:W-:-:S00]  /*a230*/  NOP ;  /* 0x0000000000007918 */ /* 0x000fc00000000000 */
        /* <DEDUP_REMOVED lines=12> */
.L_x_174:


//--------------------- .nv.global.init           --------------------------
	.section	.nv.global.init,"aw",@progbits
.nv.global.init:
	.type		$str$27,@object
	.size		$str$27,($str$28 - $str$27)
$str$27:
        /*0000*/ 	.byte	0x28, 0x61, 0x64, 0x64, 0x72, 0x65, 0x73, 0x73, 0x20, 0x26, 0x20, 0x6d, 0x61, 0x73, 0x6b, 0x29
        /*0010*/ 	.byte	0x20, 0x3d, 0x3d, 0x20, 0x30, 0x00
	.type		$str$28,@object
	.size		$str$28,($str$26 - $str$28)
$str$28:
        /*0016*/ 	.byte	0x2f, 0x74, 0x6d, 0x70, 0x2f, 0x63, 0x75, 0x74, 0x6c, 0x61, 0x73, 0x73, 0x5f, 0x73, 0x77, 0x65
        /*0026*/ 	.byte	0x65, 0x70, 0x5f, 0x73, 0x72, 0x63, 0x2f, 0x69, 0x6e, 0x63, 0x6c, 0x75, 0x64, 0x65, 0x2f, 0x63
        /*0036*/ 	.byte	0x75, 0x74, 0x65, 0x2f, 0x70, 0x6f, 0x69, 0x6e, 0x74, 0x65, 0x72, 0x5f, 0x66, 0x6c, 0x61, 0x67
        /*0046*/ 	.byte	0x67, 0x65, 0x64, 0x2e, 0x68, 0x70, 0x70, 0x00
	.type		$str$26,@object
	.size		$str$26,($str$25 - $str$26)
$str$26:
        /*004e*/ 	.byte	0x2f, 0x74, 0x6d, 0x70, 0x2f, 0x63, 0x75, 0x74, 0x6c, 0x61, 0x73, 0x73, 0x5f, 0x73, 0x77, 0x65
        /*005e*/ 	.byte	0x65, 0x70, 0x5f, 0x73, 0x72, 0x63, 0x2f, 0x69, 0x6e, 0x63, 0x6c, 0x75, 0x64, 0x65, 0x2f, 0x63
        /*006e*/ 	.byte	0x75, 0x74, 0x65, 0x2f, 0x61, 0x74, 0x6f, 0x6d, 0x2f, 0x63, 0x6f, 0x70, 0x79, 0x5f, 0x74, 0x72
        /*007e*/ 	.byte	0x61, 0x69, 0x74, 0x73, 0x5f, 0x73, 0x6d, 0x31, 0x30, 0x30, 0x2e, 0x68, 0x70, 0x70, 0x00
	.type		$str$25,@object
	.size		$str$25,(__unnamed_1 - $str$25)
$str$25:
        /*008d*/ 	.byte	0x28, 0x28, 0x75, 0x69, 0x6e, 0x74, 0x33, 0x32, 0x5f, 0x74, 0x28, 0x74, 0x68, 0x72, 0x65, 0x61
        /*009d*/ 	.byte	0x64, 0x49, 0x64, 0x78, 0x2e, 0x78, 0x29, 0x20, 0x2f, 0x20, 0x33, 0x32, 0x29, 0x20, 0x25, 0x20
        /*00ad*/ 	.byte	0x34, 0x29, 0x20, 0x3d, 0x3d, 0x20, 0x28, 0x28, 0x28, 0x74, 0x6d, 0x65, 0x6d, 0x5f, 0x61, 0x64
        /*00bd*/ 	.byte	0x64, 0x72, 0x20, 0x3e, 0x3e, 0x20, 0x31, 0x36, 0x29, 0x20, 0x2f, 0x20, 0x33, 0x32, 0x29, 0x20
        /*00cd*/ 	.byte	0x25, 0x20, 0x34, 0x29, 0x00
	.type		__unnamed_1,@object
	.size		__unnamed_1,(__unnamed_2 - __unnamed_1)
__unnamed_1:
        /*00d2*/ 	.byte	0x61, 0x75, 0x74, 0x6f, 0x20, 0x63, 0x75, 0x74, 0x65, 0x3a, 0x3a, 0x61, 0x73, 0x5f, 0x70, 0x6f
        /* <DEDUP_REMOVED lines=24> */
        /*0262*/ 	.byte	0x3c, 0x34, 0x30, 0x39, 0x36, 0x3e, 0x3e, 0x3e, 0x3e, 0x5d, 0x00
	.type		__unnamed_2,@object
	.size		__unnamed_2,(__unnamed_3 - __unnamed_2)
__unnamed_2:
        /* <DEDUP_REMOVED lines=26> */
	.type		__unnamed_3,@object
	.size		__unnamed_3,(.L_3 - __unnamed_3)
__unnamed_3:
        /* <DEDUP_REMOVED lines=40> */
        /*0688*/ 	.byte	0x74, 0x65, 0x3a, 0x3a, 0x43, 0x3c, 0x30, 0x3e, 0x3e, 0x3e, 0x3e, 0x5d, 0x00
.L_3:


//--------------------- .nv.shared._ZN7cutlass13device_kernelINS_4gemm6kernel13GemmUniversalIN4cute5tupleIJiiiiEEENS1_10collective13CollectiveMmaINS1_35MainloopSm100TmaUmmaWarpSpecializedILi3ELi2ELi4ENS5_IJNS4_1CILi1EEENSA_ILi2EEESB_EEEEENS5_IJNSA_ILi64EEENSA_ILi256EEENSA_ILi128EEEEEENS_12float_e4m3_tENS5_IJlSB_lEEESJ_SK_NS4_8TiledMMAINS4_8MMA_AtomIJNS4_10MMA_TraitsINS4_19SM100_MMA_F8F6F4_SSEJSJ_SJ_fSF_SG_NS4_17integral_constantINS4_4UMMA5MajorELSR_0EEESS_NSP_INSQ_7ScaleInELST_0EEESU_EEEEEENS4_6LayoutINS5_IJSB_SB_SB_EEENS5_IJNSA_ILi0EEESZ_SZ_EEEEENS5_IJNS4_10UnderscoreES12_S12_EEEEENS4_23SM90_TMA_LOAD_MULTICASTENS4_14ComposedLayoutINS4_7SwizzleILi3ELi4ELi3EEENS4_18smem_ptr_flag_bitsILi8EEENSX_INS5_IJNSA_ILi8EEESH_EEENS5_IJSH_SB_EEEEEEEvNS4_8identityENS4_13SM90_TMA_LOADES1F_vS1G_EENS_8epilogue10collective18CollectiveEpilogueINS1J_23Sm100TmaWarpSpecializedILi4ELi2ELi32ELb0ELb0EEEJSI_NS5_IJNSX_ISF_SB_EES1O_EEESJ_SK_SJ_SK_NS1J_6fusion15FusionCallbacksIS1N_NS1Q_17LinearCombinationISJ_fSJ_fLNS_15FloatRoundStyleE2EEESI_S1P_JEEENS4_5SM1004TMEM4LOAD26SM100_TMEM_LOAD_16dp32b32xES1H_NS16_INS17_ILi2ELi4ELi3EEES1A_NSX_INS5_IJS1B_SF_EEENS5_IJSF_SB_EEEEEEENS4_39AutoVectorizingCopyWithAssumedAlignmentILi128EEENS4_14SM90_TMA_STOREES24_S26_S26_EEEvvEEEEvNT_6ParamsE --------------------------
	.section	.nv.shared._ZN7cutlass13device_kernelINS_4gemm6kernel13GemmUniversalIN4cute5tupleIJiiiiEEENS1_10collective13CollectiveMmaINS1_35MainloopSm100TmaUmmaWarpSpecializedILi3ELi2ELi4ENS5_IJNS4_1CILi1EEENSA_ILi2EEESB_EEEEENS5_IJNSA_ILi64EEENSA_ILi256EEENSA_ILi128EEEEEENS_12float_e4m3_tENS5_IJlSB_lEEESJ_SK_NS4_8TiledMMAINS4_8MMA_AtomIJNS4_10MMA_TraitsINS4_19SM100_MMA_F8F6F4_SSEJSJ_SJ_fSF_SG_NS4_17integral_constantINS4_4UMMA5MajorELSR_0EEESS_NSP_INSQ_7ScaleInELST_0EEESU_EEEEEENS4_6LayoutINS5_IJSB_SB_SB_EEENS5_IJNSA_ILi0EEESZ_SZ_EEEEENS5_IJNS4_10UnderscoreES12_S12_EEEEENS4_23SM90_TMA_LOAD_MULTICASTENS4_14ComposedLayoutINS4_7SwizzleILi3ELi4ELi3EEENS4_18smem_ptr_flag_bitsILi8EEENSX_INS5_IJNSA_ILi8EEESH_EEENS5_IJSH_SB_EEEEEEEvNS4_8identityENS4_13SM90_TMA_LOADES1F_vS1G_EENS_8epilogue10collective18CollectiveEpilogueINS1J_23Sm100TmaWarpSpecializedILi4ELi2ELi32ELb0ELb0EEEJSI_NS5_IJNSX_ISF_SB_EES1O_EEESJ_SK_SJ_SK_NS1J_6fusion15FusionCallbacksIS1N_NS1Q_17LinearCombinationISJ_fSJ_fLNS_15FloatRoundStyleE2EEESI_S1P_JEEENS4_5SM1004TMEM4LOAD26SM100_TMEM_LOAD_16dp32b32xES1H_NS16_INS17_ILi2ELi4ELi3EEES1A_NSX_INS5_IJS1B_SF_EEENS5_IJSF_SB_EEEEEEENS4_39AutoVectorizingCopyWithAssumedAlignmentILi128EEENS4_14SM90_TMA_STOREES24_S26_S26_EEEvvEEEEvNT_6ParamsE,"aw",@nobits
	.sectionflags	@""
	.align	16
	.zero		1024


//--------------------- .nv.shared.reserved.0     --------------------------
	.section	.nv.shared.reserved.0,"aw",@nobits
	.weak		__nv_reservedSMEM_offset_0_alias
	.size		__nv_reservedSMEM_offset_0_alias, 0, 64
	.other		__nv_reservedSMEM_offset_0_alias,@"STO_CUDA_RESERVED_SHARED STV_DEFAULT"
__nv_reservedSMEM_offset_0_alias:
	.zero		0
.nv.shared.reserved.0:
	.zero		64
	.weak		__nv_reservedSMEM_tcgen05_partition
	.type		__nv_reservedSMEM_tcgen05_partition,@object
	.size		__nv_reservedSMEM_tcgen05_partition,(.L_0 - __nv_reservedSMEM_tcgen05_partition)
__nv_reservedSMEM_tcgen05_partition:
	.zero		32
.L_0:


//--------------------- .nv.global                --------------------------
	.section	.nv.global,"aw",@nobits
.nv.global:
	.type		_ZN39_INTERNAL_42d6d607_4_k_cu_01f31a08_76084cute1_E,@object
	.size		_ZN39_INTERNAL_42d6d607_4_k_cu_01f31a08_76084cute1_E,(_ZN39_INTERNAL_42d6d607_4_k_cu_01f31a08_76084cuda3std3__45__cpo6cbeginE - _ZN39_INTERNAL_42d6d607_4_k_cu_01f31a08_76084cute1_E)
_ZN39_INTERNAL_42d6d607_4_k_cu_01f31a08_76084cute1_E:
	.zero		1
	.type		_ZN39_INTERNAL_42d6d607_4_k_cu_01f31a08_76084cuda3std3__45__cpo6cbeginE,@object
	.size		_ZN39_INTERNAL_42d6d607_4_k_cu_01f31a08_76084cuda3std3__45__cpo6cbeginE,(_ZN39_INTERNAL_42d6d607_4_k_cu_01f31a08_76084cuda3std3__48in_placeE - _ZN39_INTERNAL_42d6d607_4_k_cu_01f31a08_76084cuda3std3__45__cpo6cbeginE)
_ZN39_INTERNAL_42d6d607_4_k_cu_01f31a08_76084cuda3std3__45__cpo6cbeginE:
	.zero		1
	.type		_ZN39_INTERNAL_42d6d607_4_k_cu_01f31a08_76084cuda3std3__48in_placeE,@object
	.size		_ZN39_INTERNAL_42d6d607_4_k_cu_01f31a08_76084cuda3std3__48in_placeE,(_ZN39_INTERNAL_42d6d607_4_k_cu_01f31a08_76084cuda3std6ranges3__45__cpo9iter_moveE - _ZN39_INTERNAL_42d6d607_4_k_cu_01f31a08_76084cuda3std3__48in_placeE)
_ZN39_INTERNAL_42d6d607_4_k_cu_01f31a08_76084cuda3std3__48in_placeE:
	.zero		1
	.type		_ZN39_INTERNAL_42d6d607_4_k_cu_01f31a08_76084cuda3std6ranges3__45__cpo9iter_moveE,@object
	.size		_ZN39_INTERNAL_42d6d607_4_k_cu_01f31a08_76084cuda3std6ranges3__45__cpo9iter_moveE,(_ZN39_INTERNAL_42d6d607_4_k_cu_01f31a08_76084cuda3std3__45__cpo5beginE - _ZN39_INTERNAL_42d6d607_4_k_cu_01f31a08_76084cuda3std6ranges3__45__cpo9iter_moveE)
_ZN39_INTERNAL_42d6d607_4_k_cu_01f31a08_76084cuda3std6ranges3__45__cpo9iter_moveE:
	.zero		1
	.type		_ZN39_INTERNAL_42d6d607_4_k_cu_01f31a08_76084cuda3std3__45__cpo5beginE,@object
	.size		_ZN39_INTERNAL_42d6d607_4_k_cu_01f31a08_76084cuda3std3__45__cpo5beginE,(_ZN39_INTERNAL_42d6d607_4_k_cu_01f31a08_76084cuda3std3__441_GLOBAL__N__42d6d607_4_k_cu_01f31a08_76086ignoreE - _ZN39_INTERNAL_42d6d607_4_k_cu_01f31a08_76084cuda3std3__45__cpo5beginE)
_ZN39_INTERNAL_42d6d607_4_k_cu_01f31a08_76084cuda3std3__45__cpo5beginE:
	.zero		1
	.type		_ZN39_INTERNAL_42d6d607_4_k_cu_01f31a08_76084cuda3std3__441_GLOBAL__N__42d6d607_4_k_cu_01f31a08_76086ignoreE,@object
	.size		_ZN39_INTERNAL_42d6d607_4_k_cu_01f31a08_76084cuda3std3__441_GLOBAL__N__42d6d607_4_k_cu_01f31a08_76086ignoreE,(_ZN39_INTERNAL_42d6d607_4_k_cu_01f31a08_76084cute7productE - _ZN39_INTERNAL_42d6d607_4_k_cu_01f31a08_76084cuda3std3__441_GLOBAL__N__42d6d607_4_k_cu_01f31a08_76086ignoreE)
_ZN39_INTERNAL_42d6d607_4_k_cu_01f31a08_76084cuda3std3__441_GLOBAL__N__42d6d607_4_k_cu_01f31a08_76086ignoreE:
	.zero		1
	.type		_ZN39_INTERNAL_42d6d607_4_k_cu_01f31a08_76084cute7productE,@object
	.size		_ZN39_INTERNAL_42d6d607_4_k_cu_01f31a08_76084cute7productE,(_ZN39_INTERNAL_42d6d607_4_k_cu_01f31a08_76084cuda3std3__45__cpo3endE - _ZN39_INTERNAL_42d6d607_4_k_cu_01f31a08_76084cute7productE)
_ZN39_INTERNAL_42d6d607_4_k_cu_01f31a08_76084cute7productE:
	.zero		1
	.type		_ZN39_INTERNAL_42d6d607_4_k_cu_01f31a08_76084cuda3std3__45__cpo3endE,@object
	.size		_ZN39_INTERNAL_42d6d607_4_k_cu_01f31a08_76084cuda3std3__45__cpo3endE,(_ZN39_INTERNAL_42d6d607_4_k_cu_01f31a08_76084cuda3std3__419piecewise_constructE - _ZN39_INTERNAL_42d6d607_4_k_cu_01f31a08_76084cuda3std3__45__cpo3endE)
_ZN39_INTERNAL_42d6d607_4_k_cu_01f31a08_76084cuda3std3__45__cpo3endE:
	.zero		1
	.type		_ZN39_INTERNAL_42d6d607_4_k_cu_01f31a08_76084cuda3std3__419piecewise_constructE,@object
	.size		_ZN39_INTERNAL_42d6d607_4_k_cu_01f31a08_76084cuda3std3__419piecewise_constructE,(_ZN39_INTERNAL_42d6d607_4_k_cu_01f31a08_76084cuda3std3__45__cpo4cendE - _ZN39_INTERNAL_42d6d607_4_k_cu_01f31a08_76084cuda3std3__419piecewise_constructE)
_ZN39_INTERNAL_42d6d607_4_k_cu_01f31a08_76084cuda3std3__419piecewise_constructE:
	.zero		1
	.type		_ZN39_INTERNAL_42d6d607_4_k_cu_01f31a08_76084cuda3std3__45__cpo4cendE,@object
	.size		_ZN39_INTERNAL_42d6d607_4_k_cu_01f31a08_76084cuda3std3__45__cpo4cendE,(_ZN39_INTERNAL_42d6d607_4_k_cu_01f31a08_76084cuda3std6ranges3__45__cpo4swapE - _ZN39_INTERNAL_42d6d607_4_k_cu_01f31a08_76084cuda3std3__45__cpo4cendE)
_ZN39_INTERNAL_42d6d607_4_k_cu_01f31a08_76084cuda3std3__45__cpo4cendE:
	.zero		1
	.type		_ZN39_INTERNAL_42d6d607_4_k_cu_01f31a08_76084cuda3std6ranges3__45__cpo4swapE,@object
	.size		_ZN39_INTERNAL_42d6d607_4_k_cu_01f31a08_76084cuda3std6ranges3__45__cpo4swapE,(.L_11 - _ZN39_INTERNAL_42d6d607_4_k_cu_01f31a08_76084cuda3std6ranges3__45__cpo4swapE)
_ZN39_INTERNAL_42d6d607_4_k_cu_01f31a08_76084cuda3std6ranges3__45__cpo4swapE:
	.zero		1
.L_11:


//--------------------- .nv.constant0._ZN7cutlass13device_kernelINS_4gemm6kernel13GemmUniversalIN4cute5tupleIJiiiiEEENS1_10collective13CollectiveMmaINS1_35MainloopSm100TmaUmmaWarpSpecializedILi3ELi2ELi4ENS5_IJNS4_1CILi1EEENSA_ILi2EEESB_EEEEENS5_IJNSA_ILi64EEENSA_ILi256EEENSA_ILi128EEEEEENS_12float_e4m3_tENS5_IJlSB_lEEESJ_SK_NS4_8TiledMMAINS4_8MMA_AtomIJNS4_10MMA_TraitsINS4_19SM100_MMA_F8F6F4_SSEJSJ_SJ_fSF_SG_NS4_17integral_constantINS4_4UMMA5MajorELSR_0EEESS_NSP_INSQ_7ScaleInELST_0EEESU_EEEEEENS4_6LayoutINS5_IJSB_SB_SB_EEENS5_IJNSA_ILi0EEESZ_SZ_EEEEENS5_IJNS4_10UnderscoreES12_S12_EEEEENS4_23SM90_TMA_LOAD_MULTICASTENS4_14ComposedLayoutINS4_7SwizzleILi3ELi4ELi3EEENS4_18smem_ptr_flag_bitsILi8EEENSX_INS5_IJNSA_ILi8EEESH_EEENS5_IJSH_SB_EEEEEEEvNS4_8identityENS4_13SM90_TMA_LOADES1F_vS1G_EENS_8epilogue10collective18CollectiveEpilogueINS1J_23Sm100TmaWarpSpecializedILi4ELi2ELi32ELb0ELb0EEEJSI_NS5_IJNSX_ISF_SB_EES1O_EEESJ_SK_SJ_SK_NS1J_6fusion15FusionCallbacksIS1N_NS1Q_17LinearCombinationISJ_fSJ_fLNS_15FloatRoundStyleE2EEESI_S1P_JEEENS4_5SM1004TMEM4LOAD26SM100_TMEM_LOAD_16dp32b32xES1H_NS16_INS17_ILi2ELi4ELi3EEES1A_NSX_INS5_IJS1B_SF_EEENS5_IJSF_SB_EEEEEEENS4_39AutoVectorizingCopyWithAssumedAlignmentILi128EEENS4_14SM90_TMA_STOREES24_S26_S26_EEEvvEEEEvNT_6ParamsE --------------------------
	.section	.nv.constant0._ZN7cutlass13device_kernelINS_4gemm6kernel13GemmUniversalIN4cute5tupleIJiiiiEEENS1_10collective13CollectiveMmaINS1_35MainloopSm100TmaUmmaWarpSpecializedILi3ELi2ELi4ENS5_IJNS4_1CILi1EEENSA_ILi2EEESB_EEEEENS5_IJNSA_ILi64EEENSA_ILi256EEENSA_ILi128EEEEEENS_12float_e4m3_tENS5_IJlSB_lEEESJ_SK_NS4_8TiledMMAINS4_8MMA_AtomIJNS4_10MMA_TraitsINS4_19SM100_MMA_F8F6F4_SSEJSJ_SJ_fSF_SG_NS4_17integral_constantINS4_4UMMA5MajorELSR_0EEESS_NSP_INSQ_7ScaleInELST_0EEESU_EEEEEENS4_6LayoutINS5_IJSB_SB_SB_EEENS5_IJNSA_ILi0EEESZ_SZ_EEEEENS5_IJNS4_10UnderscoreES12_S12_EEEEENS4_23SM90_TMA_LOAD_MULTICASTENS4_14ComposedLayoutINS4_7SwizzleILi3ELi4ELi3EEENS4_18smem_ptr_flag_bitsILi8EEENSX_INS5_IJNSA_ILi8EEESH_EEENS5_IJSH_SB_EEEEEEEvNS4_8identityENS4_13SM90_TMA_LOADES1F_vS1G_EENS_8epilogue10collective18CollectiveEpilogueINS1J_23Sm100TmaWarpSpecializedILi4ELi2ELi32ELb0ELb0EEEJSI_NS5_IJNSX_ISF_SB_EES1O_EEESJ_SK_SJ_SK_NS1J_6fusion15FusionCallbacksIS1N_NS1Q_17LinearCombinationISJ_fSJ_fLNS_15FloatRoundStyleE2EEESI_S1P_JEEENS4_5SM1004TMEM4LOAD26SM100_TMEM_LOAD_16dp32b32xES1H_NS16_INS17_ILi2ELi4ELi3EEES1A_NSX_INS5_IJS1B_SF_EEENS5_IJSF_SB_EEEEEEENS4_39AutoVectorizingCopyWithAssumedAlignmentILi128EEENS4_14SM90_TMA_STOREES24_S26_S26_EEEvvEEEEvNT_6ParamsE,"a",@progbits
	.sectionflags	@""
	.align	4
.nv.constant0._ZN7cutlass13device_kernelINS_4gemm6kernel13GemmUniversalIN4cute5tupleIJiiiiEEENS1_10collective13CollectiveMmaINS1_35MainloopSm100TmaUmmaWarpSpecializedILi3ELi2ELi4ENS5_IJNS4_1CILi1EEENSA_ILi2EEESB_EEEEENS5_IJNSA_ILi64EEENSA_ILi256EEENSA_ILi128EEEEEENS_12float_e4m3_tENS5_IJlSB_lEEESJ_SK_NS4_8TiledMMAINS4_8MMA_AtomIJNS4_10MMA_TraitsINS4_19SM100_MMA_F8F6F4_SSEJSJ_SJ_fSF_SG_NS4_17integral_constantINS4_4UMMA5MajorELSR_0EEESS_NSP_INSQ_7ScaleInELST_0EEESU_EEEEEENS4_6LayoutINS5_IJSB_SB_SB_EEENS5_IJNSA_ILi0EEESZ_SZ_EEEEENS5_IJNS4_10UnderscoreES12_S12_EEEEENS4_23SM90_TMA_LOAD_MULTICASTENS4_14ComposedLayoutINS4_7SwizzleILi3ELi4ELi3EEENS4_18smem_ptr_flag_bitsILi8EEENSX_INS5_IJNSA_ILi8EEESH_EEENS5_IJSH_SB_EEEEEEEvNS4_8identityENS4_13SM90_TMA_LOADES1F_vS1G_EENS_8epilogue10collective18CollectiveEpilogueINS1J_23Sm100TmaWarpSpecializedILi4ELi2ELi32ELb0ELb0EEEJSI_NS5_IJNSX_ISF_SB_EES1O_EEESJ_SK_SJ_SK_NS1J_6fusion15FusionCallbacksIS1N_NS1Q_17LinearCombinationISJ_fSJ_fLNS_15FloatRoundStyleE2EEESI_S1P_JEEENS4_5SM1004TMEM4LOAD26SM100_TMEM_LOAD_16dp32b32xES1H_NS16_INS17_ILi2ELi4ELi3EEES1A_NSX_INS5_IJS1B_SF_EEENS5_IJSF_SB_EEEEEEENS4_39AutoVectorizingCopyWithAssumedAlignmentILi128EEENS4_14SM90_TMA_STOREES24_S26_S26_EEEvvEEEEvNT_6ParamsE:
	.zero		2944


//--------------------- SYMBOLS --------------------------

	.type		.nv.reservedSmem.offset0,@object
	.size		.nv.reservedSmem.offset0,0x4
	.type		.nv.reservedSmem.cap,@object
	.size		.nv.reservedSmem.cap,0x4
	.type		__assertfail,@function
